// auto-generated by cutlass_sweep.fmha — config: {"arch": "sm_90", "direction": "fwd", "dtype": "bf16", "head_dim": 160, "mask": "residual", "schedule": "cooperative", "tile_kv": 128, "tile_q": 128}
#include "cutlass/cutlass.h"
#include "cute/tensor.hpp"
#include "cutlass/device_kernel.h"
#include "cutlass/kernel_hardware_info.h"
#include "88_hopper_fmha/collective/fmha_fusion.hpp"
#include "88_hopper_fmha/kernel/fmha_kernel_builder.hpp"

using namespace cute;
using Element = cutlass::bfloat16_t;
using TileShape = Shape<_128, _128, _160>;
using StrideQ = cute::tuple<int, _1, cute::tuple<int, int>>;
using StrideK = cute::tuple<int, _1, cute::tuple<int, int>>;
using StrideV = cute::tuple<int, cute::_1, cute::tuple<int, int>>;

using Kernel = typename cutlass::fmha::kernel::FmhaBuilder<
    Element, float, float,
    TileShape, StrideQ, StrideK, StrideV,
    cutlass::fmha::collective::ResidualFusion,
    cutlass::gemm::KernelTmaWarpSpecializedCooperative
  >::Kernel;

auto* _anchor = &cutlass::device_kernel<Kernel>;


// ===== COMPILED SASS (sm_90a) =====

	.target	sm_90a

	.elftype	@"ET_EXEC"


//--------------------- .note.nv.tkinfo           --------------------------
	.section	.note.nv.tkinfo,"",@"SHT_NOTE"
	.sectionflags	@"SHF_NOTE_NV_TKINFO"
	.tkinfo
        /*0018*/ 	.word	0x00000002
        /*0030*/ 	.string	""
        /*0030*/ 	.string	"ptxas"
        /*0030*/ 	.string	"Cuda compilation tools, release 13.0, V13.0.88"
        /*0030*/ 	.string	"Build cuda_13.0.r13.0/compiler.36424714_0"
        /*0030*/ 	.string	"-arch sm_90a -m 64 "



//--------------------- .note.nv.cuinfo           --------------------------
	.section	.note.nv.cuinfo,"",@"SHT_NOTE"
	.sectionflags	@"SHF_NOTE_NV_CUINFO"
        /*0018*/ 	.short	0x0002
        /*001a*/ 	.short	0x005a
        /*001c*/ 	.short	0x0082
	.zero		2


//--------------------- .nv.info                  --------------------------
	.section	.nv.info,"",@"SHT_CUDA_INFO"
	.align	4


	//----- nvinfo : EIATTR_REGCOUNT
	.align		4
        /*0000*/ 	.byte	0x04, 0x2f
        /*0002*/ 	.short	(.L_16 - .L_15)
	.align		4
.L_15:
        /*0004*/ 	.word	index@(_ZN7cutlass13device_kernelINS_4fmha6kernel28FmhaKernelTmaWarpSpecializedINS1_10collective30FmhaMainloopTmaWarpSpecializedINS_10bfloat16_tEffN4cute5tupleIJNS7_1CILi128EEESA_NS9_ILi160EEEEEENS8_IJiNS9_ILi1EEENS8_IJiiEEEEEESF_SF_NS4_14ResidualFusionEJEEENS4_15FmhaFwdEpilogueIS6_fNS8_IJNS9_ILi64EEESB_SA_EEEEENS2_23IndividualTileSchedulerEJEEEEEvNT_6ParamsE)
        /*0008*/ 	.word	0x000000a8


	//----- nvinfo : EIATTR_FRAME_SIZE
	.align		4
.L_16:
        /*000c*/ 	.byte	0x04, 0x11
        /*000e*/ 	.short	(.L_18 - .L_17)
	.align		4
.L_17:
        /*0010*/ 	.word	index@($__internal_0_$__cuda_sm20_rcp_rn_f32_slowpath)
        /*0014*/ 	.word	0x00000000


	//----- nvinfo : EIATTR_FRAME_SIZE
	.align		4
.L_18:
        /*0018*/ 	.byte	0x04, 0x11
        /*001a*/ 	.short	(.L_20 - .L_19)
	.align		4
.L_19:
        /*001c*/ 	.word	index@(_ZN7cutlass13device_kernelINS_4fmha6kernel28FmhaKernelTmaWarpSpecializedINS1_10collective30FmhaMainloopTmaWarpSpecializedINS_10bfloat16_tEffN4cute5tupleIJNS7_1CILi128EEESA_NS9_ILi160EEEEEENS8_IJiNS9_ILi1EEENS8_IJiiEEEEEESF_SF_NS4_14ResidualFusionEJEEENS4_15FmhaFwdEpilogueIS6_fNS8_IJNS9_ILi64EEESB_SA_EEEEENS2_23IndividualTileSchedulerEJEEEEEvNT_6ParamsE)
        /*0020*/ 	.word	0x00000000


	//----- nvinfo : EIATTR_MIN_STACK_SIZE
	.align		4
.L_20:
        /*0024*/ 	.byte	0x04, 0x12
        /*0026*/ 	.short	(.L_22 - .L_21)
	.align		4
.L_21:
        /*0028*/ 	.word	index@(_ZN7cutlass13device_kernelINS_4fmha6kernel28FmhaKernelTmaWarpSpecializedINS1_10collective30FmhaMainloopTmaWarpSpecializedINS_10bfloat16_tEffN4cute5tupleIJNS7_1CILi128EEESA_NS9_ILi160EEEEEENS8_IJiNS9_ILi1EEENS8_IJiiEEEEEESF_SF_NS4_14ResidualFusionEJEEENS4_15FmhaFwdEpilogueIS6_fNS8_IJNS9_ILi64EEESB_SA_EEEEENS2_23IndividualTileSchedulerEJEEEEEvNT_6ParamsE)
        /*002c*/ 	.word	0x00000000
.L_22:


//--------------------- .nv.compat                --------------------------
	.section	.nv.compat,"",@"SHT_CUDA_COMPAT_INFO"
	.align	4
        /*0000*/ 	.byte	0x02, 0x09, 0x01, 0x00, 0x02, 0x02, 0x04, 0x00, 0x02, 0x05, 0x05, 0x00, 0x03, 0x07, 0x01, 0x01
        /*0010*/ 	.byte	0x02, 0x03, 0x01, 0x00, 0x02, 0x06, 0x01, 0x00, 0x04, 0x0b, 0x08, 0x00, 0x00, 0x00, 0x00, 0x00
        /*0020*/ 	.byte	0x00, 0x00, 0x00, 0x00


//--------------------- .nv.info._ZN7cutlass13device_kernelINS_4fmha6kernel28FmhaKernelTmaWarpSpecializedINS1_10collective30FmhaMainloopTmaWarpSpecializedINS_10bfloat16_tEffN4cute5tupleIJNS7_1CILi128EEESA_NS9_ILi160EEEEEENS8_IJiNS9_ILi1EEENS8_IJiiEEEEEESF_SF_NS4_14ResidualFusionEJEEENS4_15FmhaFwdEpilogueIS6_fNS8_IJNS9_ILi64EEESB_SA_EEEEENS2_23IndividualTileSchedulerEJEEEEEvNT_6ParamsE --------------------------
	.section	.nv.info._ZN7cutlass13device_kernelINS_4fmha6kernel28FmhaKernelTmaWarpSpecializedINS1_10collective30FmhaMainloopTmaWarpSpecializedINS_10bfloat16_tEffN4cute5tupleIJNS7_1CILi128EEESA_NS9_ILi160EEEEEENS8_IJiNS9_ILi1EEENS8_IJiiEEEEEESF_SF_NS4_14ResidualFusionEJEEENS4_15FmhaFwdEpilogueIS6_fNS8_IJNS9_ILi64EEESB_SA_EEEEENS2_23IndividualTileSchedulerEJEEEEEvNT_6ParamsE,"",@"SHT_CUDA_INFO"
	.sectionflags	@""
	.align	4


	//----- nvinfo : EIATTR_CUDA_API_VERSION
	.align		4
        /*0000*/ 	.byte	0x04, 0x37
        /*0002*/ 	.short	(.L_24 - .L_23)
.L_23:
        /*0004*/ 	.word	0x00000082


	//----- nvinfo : EIATTR_KPARAM_INFO
	.align		4
.L_24:
        /*0008*/ 	.byte	0x04, 0x17
        /*000a*/ 	.short	(.L_26 - .L_25)
.L_25:
        /*000c*/ 	.word	0x00000000
        /*0010*/ 	.short	0x0000
        /*0012*/ 	.short	0x0070
        /*0014*/ 	.byte	0x00, 0xf0, 0x01, 0x20


	//----- nvinfo : EIATTR_SPARSE_MMA_MASK
	.align		4
.L_26:
        /*0018*/ 	.byte	0x03, 0x50
        /*001a*/ 	.short	0x0000


	//----- nvinfo : EIATTR_MAXREG_COUNT
	.align		4
        /*001c*/ 	.byte	0x03, 0x1b
        /*001e*/ 	.short	0x00a8


	//----- nvinfo : EIATTR_NUM_BARRIERS
	.align		4
        /*0020*/ 	.byte	0x02, 0x4c
        /*0022*/ 	.byte	0x02
	.zero		1


	//----- nvinfo : EIATTR_EXTERNS
	.align		4
        /*0024*/ 	.byte	0x04, 0x0f
        /*0026*/ 	.short	(.L_28 - .L_27)


	//   ....[0]....
	.align		4
.L_27:
        /*0028*/ 	.word	index@(__assertfail)


	//----- nvinfo : EIATTR_MERCURY_ISA_VERSION
	.align		4
.L_28:
        /*002c*/ 	.byte	0x03, 0x5f
        /*002e*/ 	.short	0x0101


	//----- nvinfo : EIATTR_INT_WARP_WIDE_INSTR_OFFSETS
	.align		4
        /*0030*/ 	.byte	0x04, 0x31
        /*0032*/ 	.short	(.L_30 - .L_29)


	//   ....[0]....
.L_29:
        /*0034*/ 	.word	0x000006f0


	//   ....[1]....
        /*0038*/ 	.word	0x00000700


	//   ....[2]....
        /*003c*/ 	.word	0x00000710


	//   ....[3]....
        /*0040*/ 	.word	0x00000720


	//   ....[4]....
        /*0044*/ 	.word	0x00000790


	//----- nvinfo : EIATTR_COOP_GROUP_MASK_REGIDS
	.align		4
.L_30:
        /*0048*/ 	.byte	0x04, 0x29
        /*004a*/ 	.short	(.L_32 - .L_31)


	//   ....[0]....
.L_31:
        /*004c*/ 	.word	0xffffffff


	//   ....[1]....
        /*0050*/ 	.word	0xffffffff


	//   ....[2]....
        /*0054*/ 	.word	0xffffffff


	//   ....[3]....
        /*0058*/ 	.word	0xffffffff


	//   ....[4]....
        /*005c*/ 	.word	0xffffffff


	//   ....[5]....
        /*0060*/ 	.word	0xffffffff


	//   ....[6]....
        /*0064*/ 	.word	0xffffffff


	//   ....[7]....
        /*0068*/ 	.word	0xffffffff


	//   ....[8]....
        /*006c*/ 	.word	0xffffffff


	//   ....[9]....
        /*0070*/ 	.word	0xffffffff


	//   ....[10]....
        /*0074*/ 	.word	0xffffffff


	//   ....[11]....
        /*0078*/ 	.word	0xffffffff


	//   ....[12]....
        /*007c*/ 	.word	0xffffffff


	//   ....[13]....
        /*0080*/ 	.word	0xffffffff


	//   ....[14]....
        /*0084*/ 	.word	0xffffffff


	//   ....[15]....
        /*0088*/ 	.word	0xffffffff


	//   ....[16]....
        /*008c*/ 	.word	0xffffffff


	//   ....[17]....
        /*0090*/ 	.word	0xffffffff


	//   ....[18]....
        /*0094*/ 	.word	0xffffffff


	//   ....[19]....
        /*0098*/ 	.word	0xffffffff


	//   ....[20]....
        /*009c*/ 	.word	0xffffffff


	//   ....[21]....
        /*00a0*/ 	.word	0xffffffff


	//----- nvinfo : EIATTR_COOP_GROUP_INSTR_OFFSETS
	.align		4
.L_32:
        /*00a4*/ 	.byte	0x04, 0x28
        /*00a6*/ 	.short	(.L_34 - .L_33)


	//   ....[0]....
.L_33:
        /*00a8*/ 	.word	0x00000050


	//   ....[1]....
        /*00ac*/ 	.word	0x00000080


	//   ....[2]....
        /*00b0*/ 	.word	0x000001b0


	//   ....[3]....
        /*00b4*/ 	.word	0x00000370


	//   ....[4]....
        /*00b8*/ 	.word	0x00000530


	//   ....[5]....
        /*00bc*/ 	.word	0x00000690


	//   ....[6]....
        /*00c0*/ 	.word	0x00002110


	//   ....[7]....
        /*00c4*/ 	.word	0x000021f0


	//   ....[8]....
        /*00c8*/ 	.word	0x00002210


	//   ....[9]....
        /*00cc*/ 	.word	0x00002260


	//   ....[10]....
        /*00d0*/ 	.word	0x00005530


	//   ....[11]....
        /*00d4*/ 	.word	0x00005550


	//   ....[12]....
        /*00d8*/ 	.word	0x00005dd0


	//   ....[13]....
        /*00dc*/ 	.word	0x00005f00


	//   ....[14]....
        /*00e0*/ 	.word	0x000094d0


	//   ....[15]....
        /*00e4*/ 	.word	0x000095d0


	//   ....[16]....
        /*00e8*/ 	.word	0x00009dd0


	//   ....[17]....
        /*00ec*/ 	.word	0x00009f00


	//   ....[18]....
        /*00f0*/ 	.word	0x0000c770


	//   ....[19]....
        /*00f4*/ 	.word	0x0000c7a0


	//   ....[20]....
        /*00f8*/ 	.word	0x0000c7f0


	//   ....[21]....
        /*00fc*/ 	.word	0x0000c810


	//----- nvinfo : EIATTR_REG_RECONFIG
	.align		4
.L_34:
        /*0100*/ 	.byte	0x01, 0x54
	.zero		2


	//----- nvinfo : EIATTR_SYSCALL_OFFSETS
	.align		4
        /*0104*/ 	.byte	0x04, 0x46
        /*0106*/ 	.short	(.L_36 - .L_35)


	//   ....[0]....
.L_35:
        /*0108*/ 	.word	0x0000d4d0


	//   ....[1]....
        /*010c*/ 	.word	0x0000d630


	//----- nvinfo : EIATTR_MBARRIER_INSTR_OFFSETS
	.align		4
.L_36:
        /*0110*/ 	.byte	0x04, 0x39
        /*0112*/ 	.short	(.L_38 - .L_37)


	//   ....[0]....
.L_37:
        /*0114*/ 	.word	0x00000320
        /*0118*/ 	.word	0x000000ff
        /*011c*/ 	.word	0x0003c050
        /*0120*/ 	.short	0x0100
        /*0122*/ 	.byte	0x0a
	.zero		1


	//   ....[1]....
        /*0124*/ 	.word	0x00000330
        /*0128*/ 	.word	0x000000ff
        /*012c*/ 	.word	0x0003c060
        /*0130*/ 	.short	0x0100
        /*0132*/ 	.byte	0x0a
	.zero		1


	//   ....[2]....
        /*0134*/ 	.word	0x00000340
        /*0138*/ 	.word	0x000000ff
        /*013c*/ 	.word	0x0003c058
        /*0140*/ 	.short	0x0100
        /*0142*/ 	.byte	0x0a
	.zero		1


	//   ....[3]....
        /*0144*/ 	.word	0x00000350
        /*0148*/ 	.word	0x000000ff
        /*014c*/ 	.word	0x0003c068
        /*0150*/ 	.short	0x0100
        /*0152*/ 	.byte	0x0a
	.zero		1


	//   ....[4]....
        /*0154*/ 	.word	0x00000480
        /*0158*/ 	.word	0x000000ff
        /*015c*/ 	.word	0x0003c000
        /*0160*/ 	.short	0x0100
        /*0162*/ 	.byte	0x0a
	.zero		1


	//   ....[5]....
        /*0164*/ 	.word	0x00000490
        /*0168*/ 	.word	0x000000ff
        /*016c*/ 	.word	0x0003c028
        /*0170*/ 	.short	0x0100
        /*0172*/ 	.byte	0x0a
	.zero		1


	//   ....[6]....
        /*0174*/ 	.word	0x000004a0
        /*0178*/ 	.word	0x000000ff
        /*017c*/ 	.word	0x0003c008
        /*0180*/ 	.short	0x0100
        /*0182*/ 	.byte	0x0a
	.zero		1


	//   ....[7]....
        /*0184*/ 	.word	0x000004b0
        /*0188*/ 	.word	0x000000ff
        /*018c*/ 	.word	0x0003c030
        /*0190*/ 	.short	0x0100
        /*0192*/ 	.byte	0x0a
	.zero		1


	//   ....[8]....
        /*0194*/ 	.word	0x000004c0
        /*0198*/ 	.word	0x000000ff
        /*019c*/ 	.word	0x0003c010
        /*01a0*/ 	.short	0x0100
        /*01a2*/ 	.byte	0x0a
	.zero		1


	//   ....[9]....
        /*01a4*/ 	.word	0x000004d0
        /*01a8*/ 	.word	0x000000ff
        /*01ac*/ 	.word	0x0003c038
        /*01b0*/ 	.short	0x0100
        /*01b2*/ 	.byte	0x0a
	.zero		1


	//   ....[10]....
        /*01b4*/ 	.word	0x000004e0
        /*01b8*/ 	.word	0x000000ff
        /*01bc*/ 	.word	0x0003c018
        /*01c0*/ 	.short	0x0100
        /*01c2*/ 	.byte	0x0a
	.zero		1


	//   ....[11]....
        /*01c4*/ 	.word	0x000004f0
        /*01c8*/ 	.word	0x000000ff
        /*01cc*/ 	.word	0x0003c040
        /*01d0*/ 	.short	0x0100
        /*01d2*/ 	.byte	0x0a
	.zero		1


	//   ....[12]....
        /*01d4*/ 	.word	0x00000500
        /*01d8*/ 	.word	0x000000ff
        /*01dc*/ 	.word	0x0003c020
        /*01e0*/ 	.short	0x0100
        /*01e2*/ 	.byte	0x0a
	.zero		1


	//   ....[13]....
        /*01e4*/ 	.word	0x00000510
        /*01e8*/ 	.word	0x000000ff
        /*01ec*/ 	.word	0x0003c048
        /*01f0*/ 	.short	0x0100
        /*01f2*/ 	.byte	0x0a
	.zero		1


	//   ....[14]....
        /*01f4*/ 	.word	0x00000640
        /*01f8*/ 	.word	0x000000ff
        /*01fc*/ 	.word	0x0003c070
        /*0200*/ 	.short	0x0100
        /*0202*/ 	.byte	0x0a
	.zero		1


	//   ....[15]....
        /*0204*/ 	.word	0x00000650
        /*0208*/ 	.word	0x000000ff
        /*020c*/ 	.word	0x0003c080
        /*0210*/ 	.short	0x0100
        /*0212*/ 	.byte	0x0a
	.zero		1


	//   ....[16]....
        /*0214*/ 	.word	0x00000660
        /*0218*/ 	.word	0x000000ff
        /*021c*/ 	.word	0x0003c078
        /*0220*/ 	.short	0x0100
        /*0222*/ 	.byte	0x0a
	.zero		1


	//   ....[17]....
        /*0224*/ 	.word	0x00000670
        /*0228*/ 	.word	0x000000ff
        /*022c*/ 	.word	0x0003c088
        /*0230*/ 	.short	0x0100
        /*0232*/ 	.byte	0x0a
	.zero		1


	//   ....[18]....
        /*0234*/ 	.word	0x000007b0
        /*0238*/ 	.word	0x000000ff
        /*023c*/ 	.word	0x0003c090
        /*0240*/ 	.short	0x0100
        /*0242*/ 	.byte	0x08
	.zero		1


	//   ....[19]....
        /*0244*/ 	.word	0x000007c0
        /*0248*/ 	.word	0x000000ff
        /*024c*/ 	.word	0x0003c098
        /*0250*/ 	.short	0x0100
        /*0252*/ 	.byte	0x08
	.zero		1


	//   ....[20]....
        /*0254*/ 	.word	0x000007d0
        /*0258*/ 	.word	0x000000ff
        /*025c*/ 	.word	0x0003c0a0
        /*0260*/ 	.short	0x0100
        /*0262*/ 	.byte	0x08
	.zero		1


	//   ....[21]....
        /*0264*/ 	.word	0x000007e0
        /*0268*/ 	.word	0x000000ff
        /*026c*/ 	.word	0x0003c0a8
        /*0270*/ 	.short	0x0100
        /*0272*/ 	.byte	0x08
	.zero		1


	//   ....[22]....
        /*0274*/ 	.word	0x000008e0
        /*0278*/ 	.word	0x000000ff
        /*027c*/ 	.word	0x0003c0c0
        /*0280*/ 	.short	0x0100
        /*0282*/ 	.byte	0x0a
	.zero		1


	//   ....[23]....
        /*0284*/ 	.word	0x000008f0
        /*0288*/ 	.word	0x000000ff
        /*028c*/ 	.word	0x0003c0e0
        /*0290*/ 	.short	0x0100
        /*0292*/ 	.byte	0x0a
	.zero		1


	//   ....[24]....
        /*0294*/ 	.word	0x00000900
        /*0298*/ 	.word	0x000000ff
        /*029c*/ 	.word	0x0003c0c8
        /*02a0*/ 	.short	0x0100
        /*02a2*/ 	.byte	0x0a
	.zero		1


	//   ....[25]....
        /*02a4*/ 	.word	0x00000910
        /*02a8*/ 	.word	0x000000ff
        /*02ac*/ 	.word	0x0003c0e8
        /*02b0*/ 	.short	0x0100
        /*02b2*/ 	.byte	0x0a
	.zero		1


	//   ....[26]....
        /*02b4*/ 	.word	0x00000920
        /*02b8*/ 	.word	0x000000ff
        /*02bc*/ 	.word	0x0003c0d0
        /*02c0*/ 	.short	0x0100
        /*02c2*/ 	.byte	0x0a
	.zero		1


	//   ....[27]....
        /*02c4*/ 	.word	0x00000930
        /*02c8*/ 	.word	0x000000ff
        /*02cc*/ 	.word	0x0003c0f0
        /*02d0*/ 	.short	0x0100
        /*02d2*/ 	.byte	0x0a
	.zero		1


	//   ....[28]....
        /*02d4*/ 	.word	0x00000940
        /*02d8*/ 	.word	0x000000ff
        /*02dc*/ 	.word	0x0003c0d8
        /*02e0*/ 	.short	0x0100
        /*02e2*/ 	.byte	0x0a
	.zero		1


	//   ....[29]....
        /*02e4*/ 	.word	0x00000950
        /*02e8*/ 	.word	0x000000ff
        /*02ec*/ 	.word	0x0003c0f8
        /*02f0*/ 	.short	0x0100
        /*02f2*/ 	.byte	0x0a
	.zero		1


	//   ....[30]....
        /*02f4*/ 	.word	0x00000dd0
        /*02f8*/ 	.word	0x000000ff
        /*02fc*/ 	.word	0x0003c050
        /*0300*/ 	.short	0x010a
        /*0302*/ 	.byte	0x07
	.zero		1


	//   ....[31]....
        /*0304*/ 	.word	0x00000e50
        /*0308*/ 	.word	0x000000ff
        /*030c*/ 	.word	0x0003c000
        /*0310*/ 	.short	0x010a
        /*0312*/ 	.byte	0x24
	.zero		1


	//   ....[32]....
        /*0314*/ 	.word	0x00000ea0
        /*0318*/ 	.word	0x000000ff
        /*031c*/ 	.word	0xfffffff8
        /*0320*/ 	.short	0x010a
        /*0322*/ 	.byte	0x07
	.zero		1


	//   ....[33]....
        /*0324*/ 	.word	0x00003f00
        /*0328*/ 	.word	0x00000003
        /*032c*/ 	.word	0x00000000
        /*0330*/ 	.short	0x0101
        /*0332*/ 	.byte	0x1f
	.zero		1


	//   ....[34]....
        /*0334*/ 	.word	0x000040d0
        /*0338*/ 	.word	0x000000ff
        /*033c*/ 	.word	0x0003c008
        /*0340*/ 	.short	0x010a
        /*0342*/ 	.byte	0x24
	.zero		1


	//   ....[35]....
        /*0344*/ 	.word	0x00004df0
        /*0348*/ 	.word	0x000000ff
        /*034c*/ 	.word	0x00000000
        /*0350*/ 	.short	0x0101
        /*0352*/ 	.byte	0x0a
	.zero		1


	//   ....[36]....
        /*0354*/ 	.word	0x00004f60
        /*0358*/ 	.word	0x000000ff
        /*035c*/ 	.word	0x0003c000
        /*0360*/ 	.short	0x010a
        /*0362*/ 	.byte	0x0a
	.zero		1


	//   ....[37]....
        /*0364*/ 	.word	0x00007150
        /*0368*/ 	.word	0x000000ff
        /*036c*/ 	.word	0x0003c000
        /*0370*/ 	.short	0x010a
        /*0372*/ 	.byte	0x0a
	.zero		1


	//   ....[38]....
        /*0374*/ 	.word	0x00007800
        /*0378*/ 	.word	0x000000ff
        /*037c*/ 	.word	0x0003c000
        /*0380*/ 	.short	0x010a
        /*0382*/ 	.byte	0x0a
	.zero		1


	//   ....[39]....
        /*0384*/ 	.word	0x00008500
        /*0388*/ 	.word	0x000000ff
        /*038c*/ 	.word	0x00000000
        /*0390*/ 	.short	0x0101
        /*0392*/ 	.byte	0x0a
	.zero		1


	//   ....[40]....
        /*0394*/ 	.word	0x000085b0
        /*0398*/ 	.word	0x000000ff
        /*039c*/ 	.word	0x00000000
        /*03a0*/ 	.short	0x0101
        /*03a2*/ 	.byte	0x0a
	.zero		1


	//   ....[41]....
        /*03a4*/ 	.word	0x00008760
        /*03a8*/ 	.word	0x000000ff
        /*03ac*/ 	.word	0x0003c000
        /*03b0*/ 	.short	0x010a
        /*03b2*/ 	.byte	0x0a
	.zero		1


	//   ....[42]....
        /*03b4*/ 	.word	0x0000b1b0
        /*03b8*/ 	.word	0x000000ff
        /*03bc*/ 	.word	0x0003c000
        /*03c0*/ 	.short	0x010a
        /*03c2*/ 	.byte	0x0a
	.zero		1


	//   ....[43]....
        /*03c4*/ 	.word	0x0000b8b0
        /*03c8*/ 	.word	0x000000ff
        /*03cc*/ 	.word	0x0003c000
        /*03d0*/ 	.short	0x010a
        /*03d2*/ 	.byte	0x0a
	.zero		1


	//   ....[44]....
        /*03d4*/ 	.word	0x0000c5b0
        /*03d8*/ 	.word	0x000000ff
        /*03dc*/ 	.word	0x00000000
        /*03e0*/ 	.short	0x0101
        /*03e2*/ 	.byte	0x0a
	.zero		1


	//   ....[45]....
        /*03e4*/ 	.word	0x0000c660
        /*03e8*/ 	.word	0x000000ff
        /*03ec*/ 	.word	0x00000000
        /*03f0*/ 	.short	0x0101
        /*03f2*/ 	.byte	0x0a
	.zero		1


	//   ....[46]....
        /*03f4*/ 	.word	0x0000ce90
        /*03f8*/ 	.word	0x000000ff
        /*03fc*/ 	.word	0x00000008
        /*0400*/ 	.short	0x010a
        /*0402*/ 	.byte	0x07
	.zero		1


	//   ....[47]....
        /*0404*/ 	.word	0x0000e780
        /*0408*/ 	.word	0x00000000
        /*040c*/ 	.word	0x0003c090
        /*0410*/ 	.short	0x0101
        /*0412*/ 	.byte	0x24
	.zero		1


	//   ....[48]....
        /*0414*/ 	.word	0x0000e8d0
        /*0418*/ 	.word	0x00000004
        /*041c*/ 	.word	0x0003c060
        /*0420*/ 	.short	0x010a
        /*0422*/ 	.byte	0x3f
	.zero		1


	//   ....[49]....
        /*0424*/ 	.word	0x0000ecd0
        /*0428*/ 	.word	0x00000005
        /*042c*/ 	.word	0x0003c028
        /*0430*/ 	.short	0x010a
        /*0432*/ 	.byte	0x3f
	.zero		1


	//   ....[50]....
        /*0434*/ 	.word	0x0000f0d0
        /*0438*/ 	.word	0x00000005
        /*043c*/ 	.word	0x0003c060
        /*0440*/ 	.short	0x010a
        /*0442*/ 	.byte	0x3f
	.zero		1


	//   ....[51]....
        /*0444*/ 	.word	0x0000f500
        /*0448*/ 	.word	0x00000004
        /*044c*/ 	.word	0x0003c028
        /*0450*/ 	.short	0x010a
        /*0452*/ 	.byte	0x3f
	.zero		1


	//   ....[52]....
        /*0454*/ 	.word	0x0000f9f0
        /*0458*/ 	.word	0x00000006
        /*045c*/ 	.word	0x0003c028
        /*0460*/ 	.short	0x010a
        /*0462*/ 	.byte	0x3f
	.zero		1


	//   ....[53]....
        /*0464*/ 	.word	0x0000fe20
        /*0468*/ 	.word	0x00000006
        /*046c*/ 	.word	0x0003c028
        /*0470*/ 	.short	0x010a
        /*0472*/ 	.byte	0x3f
	.zero		1


	//   ....[54]....
        /*0474*/ 	.word	0x00010240
        /*0478*/ 	.word	0x00000003
        /*047c*/ 	.word	0x0003c050
        /*0480*/ 	.short	0x010a
        /*0482*/ 	.byte	0x3f
	.zero		1


	//   ....[55]....
        /*0484*/ 	.word	0x000102a0
        /*0488*/ 	.word	0x00000002
        /*048c*/ 	.word	0x0003c000
        /*0490*/ 	.short	0x010a
        /*0492*/ 	.byte	0x3f
	.zero		1


	//   ....[56]....
        /*0494*/ 	.word	0x00010300
        /*0498*/ 	.word	0x00000003
        /*049c*/ 	.word	0xfffffff8
        /*04a0*/ 	.short	0x010a
        /*04a2*/ 	.byte	0x3f
	.zero		1


	//   ....[57]....
        /*04a4*/ 	.word	0x00010360
        /*04a8*/ 	.word	0x0000000a
        /*04ac*/ 	.word	0x0003c008
        /*04b0*/ 	.short	0x010a
        /*04b2*/ 	.byte	0x3f
	.zero		1


	//   ....[58]....
        /*04b4*/ 	.word	0x000103c0
        /*04b8*/ 	.word	0x00000005
        /*04bc*/ 	.word	0x0003c000
        /*04c0*/ 	.short	0x010a
        /*04c2*/ 	.byte	0x3f
	.zero		1


	//   ....[59]....
        /*04c4*/ 	.word	0x00010420
        /*04c8*/ 	.word	0x00000008
        /*04cc*/ 	.word	0x0003c000
        /*04d0*/ 	.short	0x010a
        /*04d2*/ 	.byte	0x3f
	.zero		1


	//   ....[60]....
        /*04d4*/ 	.word	0x00010480
        /*04d8*/ 	.word	0x00000005
        /*04dc*/ 	.word	0x0003c000
        /*04e0*/ 	.short	0x010a
        /*04e2*/ 	.byte	0x3f
	.zero		1


	//   ....[61]....
        /*04e4*/ 	.word	0x000104e0
        /*04e8*/ 	.word	0x00000009
        /*04ec*/ 	.word	0x0003c000
        /*04f0*/ 	.short	0x010a
        /*04f2*/ 	.byte	0x3f
	.zero		1


	//   ....[62]....
        /*04f4*/ 	.word	0x00010540
        /*04f8*/ 	.word	0x00000003
        /*04fc*/ 	.word	0x00000008
        /*0500*/ 	.short	0x010a
        /*0502*/ 	.byte	0x3f
	.zero		1


	//   ....[63]....
        /*0504*/ 	.word	0x00010590
        /*0508*/ 	.word	0x00000004
        /*050c*/ 	.word	0x0003c060
        /*0510*/ 	.short	0x010a
        /*0512*/ 	.byte	0x3f
	.zero		1


	//   ....[64]....
        /*0514*/ 	.word	0x000105e0
        /*0518*/ 	.word	0x00000005
        /*051c*/ 	.word	0x0003c028
        /*0520*/ 	.short	0x010a
        /*0522*/ 	.byte	0x3f
	.zero		1


	//   ....[65]....
        /*0524*/ 	.word	0x00010630
        /*0528*/ 	.word	0x00000005
        /*052c*/ 	.word	0x0003c060
        /*0530*/ 	.short	0x010a
        /*0532*/ 	.byte	0x3f
	.zero		1


	//   ....[66]....
        /*0534*/ 	.word	0x00010680
        /*0538*/ 	.word	0x00000004
        /*053c*/ 	.word	0x0003c028
        /*0540*/ 	.short	0x010a
        /*0542*/ 	.byte	0x3f
	.zero		1


	//   ....[67]....
        /*0544*/ 	.word	0x000106d0
        /*0548*/ 	.word	0x00000006
        /*054c*/ 	.word	0x0003c028
        /*0550*/ 	.short	0x010a
        /*0552*/ 	.byte	0x3f
	.zero		1


	//   ....[68]....
        /*0554*/ 	.word	0x00010720
        /*0558*/ 	.word	0x00000006
        /*055c*/ 	.word	0x0003c028
        /*0560*/ 	.short	0x010a
        /*0562*/ 	.byte	0x3f
	.zero		1


	//----- nvinfo : EIATTR_NUM_MBARRIERS
	.align		4
.L_38:
        /*0564*/ 	.byte	0x03, 0x38
        /*0566*/ 	.short	0x001e


	//----- nvinfo : EIATTR_EXIT_INSTR_OFFSETS
	.align		4
        /*0568*/ 	.byte	0x04, 0x1c
        /*056a*/ 	.short	(.L_40 - .L_39)


	//   ....[0]....
.L_39:
        /*056c*/ 	.word	0x000009f0


	//   ....[1]....
        /*0570*/ 	.word	0x0000e790


	//   ....[2]....
        /*0574*/ 	.word	0x0000e7d0


	//   ....[3]....
        /*0578*/ 	.word	0x0000f8c0


	//   ....[4]....
        /*057c*/ 	.word	0x00010220


	//----- nvinfo : EIATTR_MAX_THREADS
	.align		4
.L_40:
        /*0580*/ 	.byte	0x04, 0x05
        /*0582*/ 	.short	(.L_42 - .L_41)
.L_41:
        /*0584*/ 	.word	0x00000180
        /*0588*/ 	.word	0x00000001
        /*058c*/ 	.word	0x00000001


	//----- nvinfo : EIATTR_CRS_STACK_SIZE
	.align		4
.L_42:
        /*0590*/ 	.byte	0x04, 0x1e
        /*0592*/ 	.short	(.L_44 - .L_43)
.L_43:
        /*0594*/ 	.word	0x00000000


	//----- nvinfo : EIATTR_CBANK_PARAM_SIZE
	.align		4
.L_44:
        /*0598*/ 	.byte	0x03, 0x19
        /*059a*/ 	.short	0x0870


	//----- nvinfo : EIATTR_PARAM_CBANK
	.align		4
        /*059c*/ 	.byte	0x04, 0x0a
        /*059e*/ 	.short	(.L_46 - .L_45)
	.align		4
.L_45:
        /*05a0*/ 	.word	index@(.nv.constant0._ZN7cutlass13device_kernelINS_4fmha6kernel28FmhaKernelTmaWarpSpecializedINS1_10collective30FmhaMainloopTmaWarpSpecializedINS_10bfloat16_tEffN4cute5tupleIJNS7_1CILi128EEESA_NS9_ILi160EEEEEENS8_IJiNS9_ILi1EEENS8_IJiiEEEEEESF_SF_NS4_14ResidualFusionEJEEENS4_15FmhaFwdEpilogueIS6_fNS8_IJNS9_ILi64EEESB_SA_EEEEENS2_23IndividualTileSchedulerEJEEEEEvNT_6ParamsE)
        /*05a4*/ 	.short	0x0210
        /*05a6*/ 	.short	0x0870


	//----- nvinfo : EIATTR_SW_WAR
	.align		4
.L_46:
        /*05a8*/ 	.byte	0x04, 0x36
        /*05aa*/ 	.short	(.L_48 - .L_47)
.L_47:
        /*05ac*/ 	.word	0x00000008
.L_48:


//--------------------- .nv.callgraph             --------------------------
	.section	.nv.callgraph,"",@"SHT_CUDA_CALLGRAPH"
	.align	4
	.sectionentsize	8
	.align		4
        /*0000*/ 	.word	0x00000000
	.align		4
        /*0004*/ 	.word	0xffffffff
	.align		4
        /*0008*/ 	.word	index@(_ZN7cutlass13device_kernelINS_4fmha6kernel28FmhaKernelTmaWarpSpecializedINS1_10collective30FmhaMainloopTmaWarpSpecializedINS_10bfloat16_tEffN4cute5tupleIJNS7_1CILi128EEESA_NS9_ILi160EEEEEENS8_IJiNS9_ILi1EEENS8_IJiiEEEEEESF_SF_NS4_14ResidualFusionEJEEENS4_15FmhaFwdEpilogueIS6_fNS8_IJNS9_ILi64EEESB_SA_EEEEENS2_23IndividualTileSchedulerEJEEEEEvNT_6ParamsE)
	.align		4
        /*000c*/ 	.word	index@(__assertfail)
	.align		4
        /*0010*/ 	.word	0x00000000
	.align		4
        /*0014*/ 	.word	0xfffffffe
	.align		4
        /*0018*/ 	.word	0x00000000
	.align		4
        /*001c*/ 	.word	0xfffffffd
	.align		4
        /*0020*/ 	.word	0x00000000
	.align		4
        /*0024*/ 	.word	0xfffffffc


//--------------------- .nv.constant4             --------------------------
	.section	.nv.constant4,"a",@progbits
	.align	8
	.align		8
.nv.constant4:
        /*0000*/ 	.dword	__assertfail
	.align		8
        /*0008*/ 	.dword	__unnamed_1
	.align		8
        /*0010*/ 	.dword	__unnamed_2
	.align		8
        /*0018*/ 	.dword	_ZN39_INTERNAL_092a2c69_4_k_cu_6e1740be_31254cuda3std3__45__cpo5beginE
	.align		8
        /*0020*/ 	.dword	_ZN39_INTERNAL_092a2c69_4_k_cu_6e1740be_31254cuda3std3__45__cpo3endE
	.align		8
        /*0028*/ 	.dword	_ZN39_INTERNAL_092a2c69_4_k_cu_6e1740be_31254cuda3std3__45__cpo6cbeginE
	.align		8
        /*0030*/ 	.dword	_ZN39_INTERNAL_092a2c69_4_k_cu_6e1740be_31254cuda3std3__45__cpo4cendE
	.align		8
        /*0038*/ 	.dword	_ZN39_INTERNAL_092a2c69_4_k_cu_6e1740be_31254cuda3std3__441_GLOBAL__N__092a2c69_4_k_cu_6e1740be_31256ignoreE
	.align		8
        /*0040*/ 	.dword	_ZN39_INTERNAL_092a2c69_4_k_cu_6e1740be_31254cuda3std3__419piecewise_constructE
	.align		8
        /*0048*/ 	.dword	_ZN39_INTERNAL_092a2c69_4_k_cu_6e1740be_31254cuda3std3__48in_placeE
	.align		8
        /*0050*/ 	.dword	_ZN39_INTERNAL_092a2c69_4_k_cu_6e1740be_31254cuda3std6ranges3__45__cpo4swapE
	.align		8
        /*0058*/ 	.dword	_ZN39_INTERNAL_092a2c69_4_k_cu_6e1740be_31254cuda3std6ranges3__45__cpo9iter_moveE
	.align		8
        /*0060*/ 	.dword	_ZN39_INTERNAL_092a2c69_4_k_cu_6e1740be_31254cute7productE
	.align		8
        /*0068*/ 	.dword	_ZN39_INTERNAL_092a2c69_4_k_cu_6e1740be_31254cute1_E
	.align		8
        /*0070*/ 	.dword	$str$24
	.align		8
        /*0078*/ 	.dword	$str$25


//--------------------- .text._ZN7cutlass13device_kernelINS_4fmha6kernel28FmhaKernelTmaWarpSpecializedINS1_10collective30FmhaMainloopTmaWarpSpecializedINS_10bfloat16_tEffN4cute5tupleIJNS7_1CILi128EEESA_NS9_ILi160EEEEEENS8_IJiNS9_ILi1EEENS8_IJiiEEEEEESF_SF_NS4_14ResidualFusionEJEEENS4_15FmhaFwdEpilogueIS6_fNS8_IJNS9_ILi64EEESB_SA_EEEEENS2_23IndividualTileSchedulerEJEEEEEvNT_6ParamsE --------------------------
	.section	.text._ZN7cutlass13device_kernelINS_4fmha6kernel28FmhaKernelTmaWarpSpecializedINS1_10collective30FmhaMainloopTmaWarpSpecializedINS_10bfloat16_tEffN4cute5tupleIJNS7_1CILi128EEESA_NS9_ILi160EEEEEENS8_IJiNS9_ILi1EEENS8_IJiiEEEEEESF_SF_NS4_14ResidualFusionEJEEENS4_15FmhaFwdEpilogueIS6_fNS8_IJNS9_ILi64EEESB_SA_EEEEENS2_23IndividualTileSchedulerEJEEEEEvNT_6ParamsE,"ax",@progbits
	.align	128
.text._ZN7cutlass13device_kernelINS_4fmha6kernel28FmhaKernelTmaWarpSpecializedINS1_10collective30FmhaMainloopTmaWarpSpecializedINS_10bfloat16_tEffN4cute5tupleIJNS7_1CILi128EEESA_NS9_ILi160EEEEEENS8_IJiNS9_ILi1EEENS8_IJiiEEEEEESF_SF_NS4_14ResidualFusionEJEEENS4_15FmhaFwdEpilogueIS6_fNS8_IJNS9_ILi64EEESB_SA_EEEEENS2_23IndividualTileSchedulerEJEEEEEvNT_6ParamsE:
        .type           _ZN7cutlass13device_kernelINS_4fmha6kernel28FmhaKernelTmaWarpSpecializedINS1_10collective30FmhaMainloopTmaWarpSpecializedINS_10bfloat16_tEffN4cute5tupleIJNS7_1CILi128EEESA_NS9_ILi160EEEEEENS8_IJiNS9_ILi1EEENS8_IJiiEEEEEESF_SF_NS4_14ResidualFusionEJEEENS4_15FmhaFwdEpilogueIS6_fNS8_IJNS9_ILi64EEESB_SA_EEEEENS2_23IndividualTileSchedulerEJEEEEEvNT_6ParamsE,@function
        .size           _ZN7cutlass13device_kernelINS_4fmha6kernel28FmhaKernelTmaWarpSpecializedINS1_10collective30FmhaMainloopTmaWarpSpecializedINS_10bfloat16_tEffN4cute5tupleIJNS7_1CILi128EEESA_NS9_ILi160EEEEEENS8_IJiNS9_ILi1EEENS8_IJiiEEEEEESF_SF_NS4_14ResidualFusionEJEEENS4_15FmhaFwdEpilogueIS6_fNS8_IJNS9_ILi64EEESB_SA_EEEEENS2_23IndividualTileSchedulerEJEEEEEvNT_6ParamsE,(.L_x_125 - _ZN7cutlass13device_kernelINS_4fmha6kernel28FmhaKernelTmaWarpSpecializedINS1_10collective30FmhaMainloopTmaWarpSpecializedINS_10bfloat16_tEffN4cute5tupleIJNS7_1CILi128EEESA_NS9_ILi160EEEEEENS8_IJiNS9_ILi1EEENS8_IJiiEEEEEESF_SF_NS4_14ResidualFusionEJEEENS4_15FmhaFwdEpilogueIS6_fNS8_IJNS9_ILi64EEESB_SA_EEEEENS2_23IndividualTileSchedulerEJEEEEEvNT_6ParamsE)
        .other          _ZN7cutlass13device_kernelINS_4fmha6kernel28FmhaKernelTmaWarpSpecializedINS1_10collective30FmhaMainloopTmaWarpSpecializedINS_10bfloat16_tEffN4cute5tupleIJNS7_1CILi128EEESA_NS9_ILi160EEEEEENS8_IJiNS9_ILi1EEENS8_IJiiEEEEEESF_SF_NS4_14ResidualFusionEJEEENS4_15FmhaFwdEpilogueIS6_fNS8_IJNS9_ILi64EEESB_SA_EEEEENS2_23IndividualTileSchedulerEJEEEEEvNT_6ParamsE,@"STO_CUDA_ENTRY STV_DEFAULT"
_ZN7cutlass13device_kernelINS_4fmha6kernel28FmhaKernelTmaWarpSpecializedINS1_10collective30FmhaMainloopTmaWarpSpecializedINS_10bfloat16_tEffN4cute5tupleIJNS7_1CILi128EEESA_NS9_ILi160EEEEEENS8_IJiNS9_ILi1EEENS8_IJiiEEEEEESF_SF_NS4_14ResidualFusionEJEEENS4_15FmhaFwdEpilogueIS6_fNS8_IJNS9_ILi64EEESB_SA_EEEEENS2_23IndividualTileSchedulerEJEEEEEvNT_6ParamsE:
[----:B------:R-:W1:Y:S01]  /*0000*/  LDC R1, c[0x0][0x28] ;  /* 0x00000a00ff017b82 */ /* 0x000e620000000800 */
[----:B------:R-:W2:Y:S01]  /*0010*/  S2R R0, SR_TID.X ;  /* 0x0000000000007919 */ /* 0x000ea20000002100 */
[----:B------:R-:W-:Y:S01]  /*0020*/  ELECT P1, URZ, PT ;  /* 0x00000000003f782f */ /* 0x000fe20003820000 */
[----:B------:R-:W-:Y:S01]  /*0030*/  BSSY B0, `(.L_x_0) ;  /* 0x0000017000007945 */ /* 0x000fe20003800000 */
[----:B--2---:R-:W-:-:S05]  /*0040*/  SHF.R.U32.HI R2, RZ, 0x5, R0 ;  /* 0x00000005ff027819 */ /* 0x004fca0000011600 */
[----:B------:R-:W2:Y:S02]  /*0050*/  SHFL.IDX PT, R3, R2, RZ, 0x1f ;  /* 0x00001fff02037589 */ /* 0x000ea400000e0000 */
[----:B--2---:R-:W-:Y:S02]  /*0060*/  R2UR UR4, R3 ;  /* 0x00000000030472ca */ /* 0x004fe400000e0000 */
[----:B------:R-:W-:-:S06]  /*0070*/  SHF.R.U32.HI R3, RZ, 0x7, R0 ;  /* 0x00000007ff037819 */ /* 0x000fcc0000011600 */
[----:B------:R-:W2:Y:S05]  /*0080*/  SHFL.IDX PT, R3, R3, RZ, 0x1f ;  /* 0x00001fff03037589 */ /* 0x000eaa00000e0000 */
[----:B------:R-:W-:Y:S02]  /*0090*/  USHF.R.S32.HI UR5, URZ, 0x1f, UR4 ;  /* 0x0000001f3f057899 */ /* 0x000fe40008011404 */
[----:B------:R-:W-:Y:S02]  /*00a0*/  ISETP.NE.OR P0, PT, RZ, UR4, !P1 ;  /* 0x00000004ff007c0c */ /* 0x000fe4000cf05670 */
[----:B------:R-:W-:-:S04]  /*00b0*/  ULEA.HI UR5, UR5, UR4, URZ, 0x2 ;  /* 0x0000000405057291 */ /* 0x000fc8000f8f103f */
[----:B------:R-:W-:-:S04]  /*00c0*/  ULOP3.LUT UR5, UR5, 0xfffffffc, URZ, 0xc0, !UPT ;  /* 0xfffffffc05057892 */ /* 0x000fc8000f8ec03f */
[----:B------:R-:W-:-:S03]  /*00d0*/  UIADD3 UR5, UR4, -UR5, URZ ;  /* 0x8000000504057290 */ /* 0x000fc6000fffe03f */
[----:B-1----:R-:W-:Y:S09]  /*00e0*/  @P0 BRA `(.L_x_1) ;  /* 0x00000000002c0947 */ /* 0x002ff20003800000 */
[----:B------:R-:W-:Y:S02]  /*00f0*/  ULDC.64 UR6, c[0x0][0x198] ;  /* 0x0000660000067ab9 */ /* 0x000fe40000000a00 */
[----:B------:R-:W-:Y:S02]  /*0100*/  UIADD3 UR8, UP0, UR6, 0xf0, URZ ;  /* 0x000000f006087890 */ /* 0x000fe4000ff1e03f */
[----:B------:R-:W-:Y:S02]  /*0110*/  UIADD3 UR10, UP1, UR6, 0x1f0, URZ ;  /* 0x000001f0060a7890 */ /* 0x000fe4000ff3e03f */
[----:B------:R-:W-:Y:S02]  /*0120*/  UIADD3 UR6, UP2, UR6, 0x2f0, URZ ;  /* 0x000002f006067890 */ /* 0x000fe4000ff5e03f */
[----:B------:R-:W-:Y:S02]  /*0130*/  UIADD3.X UR9, URZ, UR7, URZ, UP0, !UPT ;  /* 0x000000073f097290 */ /* 0x000fe400087fe43f */
[----:B------:R-:W-:-:S02]  /*0140*/  UIADD3.X UR11, URZ, UR7, URZ, UP1, !UPT ;  /* 0x000000073f0b7290 */ /* 0x000fc40008ffe43f */
[----:B------:R-:W-:-:S05]  /*0150*/  UIADD3.X UR7, URZ, UR7, URZ, UP2, !UPT ;  /* 0x000000073f077290 */ /* 0x000fca00097fe43f */
[----:B------:R1:W-:Y:S02]  /*0160*/  UTMACCTL.PF [UR8] ;  /* 0x00000000080079b9 */ /* 0x0003e40008040000 */
[----:B------:R1:W-:Y:S02]  /*0170*/  UTMACCTL.PF [UR10] ;  /* 0x000000000a0079b9 */ /* 0x0003e40008040000 */
[----:B------:R1:W-:Y:S02]  /*0180*/  UTMACCTL.PF [UR6] ;  /* 0x00000000060079b9 */ /* 0x0003e40008040000 */
[----:B-1----:R-:W-:Y:S01]  /*0190*/  NOP ;  /* 0x0000000000007918 */ /* 0x002fe20000000000 */
.L_x_1:
[----:B------:R-:W-:Y:S05]  /*01a0*/  BSYNC B0 ;  /* 0x0000000000007941 */ /* 0x000fea0003800000 */
.L_x_0:
[----:B------:R-:W1:Y:S01]  /*01b0*/  SHFL.IDX PT, R4, R2, RZ, 0x1f ;  /* 0x00001fff02047589 */ /* 0x000e6200000e0000 */
[----:B--2---:R-:W-:Y:S01]  /*01c0*/  R2UR UR37, R3 ;  /* 0x00000000032572ca */ /* 0x004fe200000e0000 */
[----:B------:R-:W-:-:S12]  /*01d0*/  UISETP.NE.AND UP0, UPT, UR5, 0x1, UPT ;  /* 0x000000010500788c */ /* 0x000fd8000bf05270 */
[----:B------:R-:W-:Y:S02]  /*01e0*/  UIADD3 UR30, UR37, -0x1, URZ ;  /* 0xffffffff251e7890 */ /* 0x000fe4000fffe03f */
[----:B------:R-:W-:Y:S02]  /*01f0*/  UISETP.EQ.AND UP0, UPT, UR37, URZ, !UP0 ;  /* 0x0000003f2500728c */ /* 0x000fe4000c702270 */
[----:B------:R-:W-:Y:S02]  /*0200*/  UISETP.GE.U32.AND UP1, UPT, UR30, 0x4, UPT ;  /* 0x000000041e00788c */ /* 0x000fe4000bf26070 */
[----:B------:R-:W-:Y:S01]  /*0210*/  USEL UR4, URZ, 0x1, !UP0 ;  /* 0x000000013f047887 */ /* 0x000fe2000c000000 */
[----:B-1----:R-:W-:-:S03]  /*0220*/  ISETP.NE.AND P0, PT, R4, RZ, PT ;  /* 0x000000ff0400720c */ /* 0x002fc60003f05270 */
[----:B------:R-:W-:-:S10]  /*0230*/  USEL UR4, UR4, 0x2, UP1 ;  /* 0x0000000204047887 */ /* 0x000fd40008800000 */
[----:B------:R-:W-:Y:S05]  /*0240*/  @P0 BRA `(.L_x_2) ;  /* 0x0000000000480947 */ /* 0x000fea0003800000 */
[----:B------:R-:W1:Y:S01]  /*0250*/  S2UR UR10, SR_CgaCtaId ;  /* 0x00000000000a79c3 */ /* 0x000e620000008800 */
[----:B------:R-:W-:Y:S01]  /*0260*/  UMOV UR6, 0x400 ;  /* 0x0000040000067882 */ /* 0x000fe20000000000 */
[----:B------:R-:W-:Y:S01]  /*0270*/  UMOV UR7, 0x1 ;  /* 0x0000000100077882 */ /* 0x000fe20000000000 */
[----:B------:R-:W-:Y:S01]  /*0280*/  UMOV UR8, 0x80 ;  /* 0x0000008000087882 */ /* 0x000fe20000000000 */
[----:B------:R-:W-:Y:S01]  /*0290*/  ELECT P0, URZ, PT ;  /* 0x00000000003f782f */ /* 0x000fe20003800000 */
[----:B------:R-:W-:-:S04]  /*02a0*/  UIADD3 UR8, -UR8, 0x100000, URZ ;  /* 0x0010000008087890 */ /* 0x000fc8000fffe13f */
[----:B------:R-:W-:Y:S02]  /*02b0*/  USHF.L.U32 UR9, UR8, 0xb, URZ ;  /* 0x0000000b08097899 */ /* 0x000fe4000800063f */
[----:B------:R-:W-:Y:S02]  /*02c0*/  USHF.L.U32 UR8, UR8, 0x1, URZ ;  /* 0x0000000108087899 */ /* 0x000fe4000800063f */
[----:B-1----:R-:W-:Y:S02]  /*02d0*/  ULEA UR10, UR10, UR6, 0x18 ;  /* 0x000000060a0a7291 */ /* 0x002fe4000f8ec03f */
[----:B------:R-:W-:-:S04]  /*02e0*/  UIADD3 UR6, -UR7, 0x100000, URZ ;  /* 0x0010000007067890 */ /* 0x000fc8000fffe13f */
[----:B------:R-:W-:Y:S02]  /*02f0*/  USHF.L.U32 UR7, UR6, 0xb, URZ ;  /* 0x0000000b06077899 */ /* 0x000fe4000800063f */
[----:B------:R-:W-:Y:S01]  /*0300*/  USHF.L.U32 UR6, UR6, 0x1, URZ ;  /* 0x0000000106067899 */ /* 0x000fe2000800063f */
[----:B------:R-:W1:Y:S11]  /*0310*/  FENCE.VIEW.ASYNC.S ;  /* 0x00000000000073c6 */ /* 0x000e760000000000 */
[----:B-1----:R1:W2:Y:S01]  /*0320*/  SYNCS.EXCH.64 URZ, [UR10+0x3c050], UR6 ;  /* 0x03c050060a3f75b2 */ /* 0x0022a20008000100 */
[----:B------:R1:W3:Y:S01]  /*0330*/  SYNCS.EXCH.64 URZ, [UR10+0x3c060], UR8 ;  /* 0x03c060080a3f75b2 */ /* 0x0002e20008000100 */
[----:B------:R1:W4:Y:S01]  /*0340*/  SYNCS.EXCH.64 URZ, [UR10+0x3c058], UR6 ;  /* 0x03c058060a3f75b2 */ /* 0x0003220008000100 */
[----:B------:R1:W1:Y:S01]  /*0350*/  SYNCS.EXCH.64 URZ, [UR10+0x3c068], UR8 ;  /* 0x03c068080a3f75b2 */ /* 0x0002620008000100 */
[----:B------:R-:W-:Y:S01]  /*0360*/  NOP ;  /* 0x0000000000007918 */ /* 0x000fe20000000000 */
.L_x_2:
[----:B------:R-:W5:Y:S01]  /*0370*/  SHFL.IDX PT, R3, R2, RZ, 0x1f ;  /* 0x00001fff02037589 */ /* 0x000f6200000e0000 */
[----:B------:R-:W-:Y:S01]  /*0380*/  NOP ;  /* 0x0000000000007918 */ /* 0x000fe20000000000 */
[----:B-----5:R-:W-:-:S13]  /*0390*/  ISETP.NE.AND P0, PT, R3, RZ, PT ;  /* 0x000000ff0300720c */ /* 0x020fda0003f05270 */
[----:B------:R-:W-:Y:S05]  /*03a0*/  @P0 BRA `(.L_x_3) ;  /* 0x0000000000600947 */ /* 0x000fea0003800000 */
[----:B-1----:R-:W1:Y:S01]  /*03b0*/  S2UR UR7, SR_CgaCtaId ;  /* 0x00000000000779c3 */ /* 0x002e620000008800 */
[----:B------:R-:W-:Y:S01]  /*03c0*/  UMOV UR6, 0x400 ;  /* 0x0000040000067882 */ /* 0x000fe20000000000 */
[----:B------:R-:W-:Y:S01]  /*03d0*/  UMOV UR8, 0x1 ;  /* 0x0000000100087882 */ /* 0x000fe20000000000 */
[----:B------:R-:W-:Y:S01]  /*03e0*/  UMOV UR11, 0x100 ;  /* 0x00000100000b7882 */ /* 0x000fe20000000000 */
[----:B------:R-:W-:-:S04]  /*03f0*/  UIADD3 UR8, -UR8, 0x100000, URZ ;  /* 0x0010000008087890 */ /* 0x000fc8000fffe13f */
[----:B------:R-:W-:Y:S02]  /*0400*/  USHF.L.U32 UR9, UR8, 0xb, URZ ;  /* 0x0000000b08097899 */ /* 0x000fe4000800063f */
[----:B------:R-:W-:Y:S01]  /*0410*/  USHF.L.U32 UR8, UR8, 0x1, URZ ;  /* 0x0000000108087899 */ /* 0x000fe2000800063f */
[----:B------:R-:W-:Y:S01]  /*0420*/  ELECT P0, URZ, PT ;  /* 0x00000000003f782f */ /* 0x000fe20003800000 */
[----:B-1----:R-:W-:Y:S02]  /*0430*/  ULEA UR10, UR7, UR6, 0x18 ;  /* 0x00000006070a7291 */ /* 0x002fe4000f8ec03f */
[----:B------:R-:W-:-:S04]  /*0440*/  UIADD3 UR6, -UR11, 0x100000, URZ ;  /* 0x001000000b067890 */ /* 0x000fc8000fffe13f */
[----:B------:R-:W-:Y:S02]  /*0450*/  USHF.L.U32 UR7, UR6, 0xb, URZ ;  /* 0x0000000b06077899 */ /* 0x000fe4000800063f */
[----:B------:R-:W-:Y:S01]  /*0460*/  USHF.L.U32 UR6, UR6, 0x1, URZ ;  /* 0x0000000106067899 */ /* 0x000fe2000800063f */
[----:B------:R-:W1:Y:S03]  /*0470*/  FENCE.VIEW.ASYNC.S ;  /* 0x00000000000073c6 */ /* 0x000e660000000000 */
[----:B-1----:R1:W1:Y:S08]  /*0480*/  SYNCS.EXCH.64 URZ, [UR10+0x3c000], UR8 ;  /* 0x03c000080a3f75b2 */ /* 0x0022700008000100 */
[----:B------:R1:W1:Y:S01]  /*0490*/  SYNCS.EXCH.64 URZ, [UR10+0x3c028], UR6 ;  /* 0x03c028060a3f75b2 */ /* 0x0002620008000100 */
        /* <DEDUP_REMOVED lines=8> */
[----:B------:R-:W-:Y:S01]  /*0520*/  NOP ;  /* 0x0000000000007918 */ /* 0x000fe20000000000 */
.L_x_3:
        /* <DEDUP_REMOVED lines=21> */
[----:B------:R-:W-:Y:S01]  /*0680*/  NOP ;  /* 0x0000000000007918 */ /* 0x000fe20000000000 */
.L_x_4:
[----:B------:R-:W5:Y:S01]  /*0690*/  SHFL.IDX PT, R3, R2, RZ, 0x1f ;  /* 0x00001fff02037589 */ /* 0x000f6200000e0000 */
[----:B------:R-:W-:Y:S01]  /*06a0*/  ELECT P0, URZ, PT ;  /* 0x00000000003f782f */ /* 0x000fe20003800000 */
[----:B------:R-:W-:Y:S01]  /*06b0*/  NOP ;  /* 0x0000000000007918 */ /* 0x000fe20000000000 */
[----:B-1----:R-:W-:Y:S02]  /*06c0*/  UMOV UR6, 0x80 ;  /* 0x0000008000067882 */ /* 0x002fe40000000000 */
[C---:B-----5:R-:W-:Y:S02]  /*06d0*/  ISETP.NE.OR P0, PT, R3.reuse, RZ, !P0 ;  /* 0x000000ff0300720c */ /* 0x060fe40004705670 */
[----:B------:R-:W-:-:S11]  /*06e0*/  ISETP.NE.AND P2, PT, R3, RZ, PT ;  /* 0x000000ff0300720c */ /* 0x000fd60003f45270 */
[----:B------:R-:W-:Y:S01]  /*06f0*/  VOTEU.ALL UP0, P0 ;  /* 0x00000000003f7886 */ /* 0x000fe20000000000 */
[----:B------:R-:W-:Y:S01]  /*0700*/  VOTEU.ALL UP2, P0 ;  /* 0x00000000003f7886 */ /* 0x000fe20000040000 */
[----:B------:R-:W-:Y:S01]  /*0710*/  VOTEU.ALL UP3, P0 ;  /* 0x00000000003f7886 */ /* 0x000fe20000060000 */
[----:B------:R-:W-:Y:S02]  /*0720*/  VOTEU.ALL UP4, P0 ;  /* 0x00000000003f7886 */ /* 0x000fe40000080000 */
[----:B------:R-:W1:Y:S01]  /*0730*/  @!UP0 S2UR UR9, SR_CgaCtaId ;  /* 0x00000000000989c3 */ /* 0x000e620000008800 */
[----:B------:R-:W-:Y:S01]  /*0740*/  @!UP0 UMOV UR8, 0x400 ;  /* 0x0000040000088882 */ /* 0x000fe20000000000 */
[----:B------:R-:W-:-:S04]  /*0750*/  @!UP0 UIADD3 UR6, -UR6, 0x100000, URZ ;  /* 0x0010000006068890 */ /* 0x000fc8000fffe13f */
[----:B------:R-:W-:Y:S02]  /*0760*/  @!UP0 USHF.L.U32 UR7, UR6, 0xb, URZ ;  /* 0x0000000b06078899 */ /* 0x000fe4000800063f */
[----:B------:R-:W-:Y:S02]  /*0770*/  @!UP0 USHF.L.U32 UR6, UR6, 0x1, URZ ;  /* 0x0000000106068899 */ /* 0x000fe4000800063f */
[----:B-1----:R-:W-:Y:S01]  /*0780*/  @!UP0 ULEA UR8, UR9, UR8, 0x18 ;  /* 0x0000000809088291 */ /* 0x002fe2000f8ec03f */
[----:B------:R-:W-:Y:S01]  /*0790*/  VOTEU.ALL UP0, P0 ;  /* 0x00000000003f7886 */ /* 0x000fe20000000000 */
[----:B------:R-:W1:Y:S10]  /*07a0*/  FENCE.VIEW.ASYNC.S ;  /* 0x00000000000073c6 */ /* 0x000e740000000000 */
[----:B-1----:R1:W1:Y:S01]  /*07b0*/  @!UP0 SYNCS.EXCH.64 URZ, [UR8+0x3c090], UR6 ;  /* 0x03c09006083f85b2 */ /* 0x0022620008000100 */
[----:B------:R1:W1:Y:S01]  /*07c0*/  @!UP2 SYNCS.EXCH.64 URZ, [UR8+0x3c098], UR6 ;  /* 0x03c09806083fa5b2 */ /* 0x0002620008000100 */
[----:B------:R1:W1:Y:S01]  /*07d0*/  @!UP3 SYNCS.EXCH.64 URZ, [UR8+0x3c0a0], UR6 ;  /* 0x03c0a006083fb5b2 */ /* 0x0002620008000100 */
[----:B------:R1:W1:Y:S01]  /*07e0*/  @!UP4 SYNCS.EXCH.64 URZ, [UR8+0x3c0a8], UR6 ;  /* 0x03c0a806083fc5b2 */ /* 0x0002620008000100 */
[----:B------:R-:W-:Y:S01]  /*07f0*/  NOP ;  /* 0x0000000000007918 */ /* 0x000fe20000000000 */
[----:B------:R-:W-:Y:S05]  /*0800*/  @P2 BRA `(.L_x_5) ;  /* 0x0000000000582947 */ /* 0x000fea0003800000 */
[----:B-1----:R-:W1:Y:S01]  /*0810*/  S2UR UR7, SR_CgaCtaId ;  /* 0x00000000000779c3 */ /* 0x002e620000008800 */
[----:B------:R-:W-:Y:S01]  /*0820*/  UMOV UR6, 0x400 ;  /* 0x0000040000067882 */ /* 0x000fe20000000000 */
[----:B------:R-:W-:Y:S01]  /*0830*/  UMOV UR8, 0x20 ;  /* 0x0000002000087882 */ /* 0x000fe20000000000 */
[----:B------:R-:W-:Y:S01]  /*0840*/  UMOV UR9, 0x80 ;  /* 0x0000008000097882 */ /* 0x000fe20000000000 */
[----:B------:R-:W-:Y:S01]  /*0850*/  ELECT P0, URZ, PT ;  /* 0x00000000003f782f */ /* 0x000fe20003800000 */
[----:B-1----:R-:W-:Y:S02]  /*0860*/  ULEA UR10, UR7, UR6, 0x18 ;  /* 0x00000006070a7291 */ /* 0x002fe4000f8ec03f */
[----:B------:R-:W-:-:S04]  /*0870*/  UIADD3 UR6, -UR8, 0x100000, URZ ;  /* 0x0010000008067890 */ /* 0x000fc8000fffe13f */
[----:B------:R-:W-:Y:S02]  /*0880*/  USHF.L.U32 UR7, UR6, 0xb, URZ ;  /* 0x0000000b06077899 */ /* 0x000fe4000800063f */
[----:B------:R-:W-:Y:S02]  /*0890*/  USHF.L.U32 UR6, UR6, 0x1, URZ ;  /* 0x0000000106067899 */ /* 0x000fe4000800063f */
        /* <DEDUP_REMOVED lines=13> */
.L_x_5:
[----:B------:R-:W-:Y:S01]  /*0970*/  ISETP.NE.AND P0, PT, RZ, UR37, PT ;  /* 0x00000025ff007c0c */ /* 0x000fe2000bf05270 */
[----:B------:R-:W-:Y:S01]  /*0980*/  NOP ;  /* 0x0000000000007918 */ /* 0x000fe20000000000 */
[----:B------:R-:W-:Y:S01]  /*0990*/  MOV R2, UR5 ;  /* 0x0000000500027c02 */ /* 0x000fe20008000f00 */
[----:B-1234-:R-:W-:Y:S03]  /*09a0*/  BAR.SYNC.DEFER_BLOCKING 0x0 ;  /* 0x0000000000007b1d */ /* 0x01efe60000010000 */
[----:B------:R-:W-:-:S07]  /*09b0*/  ISETP.EQ.AND P2, PT, R2, 0x1, P1 ;  /* 0x000000010200780c */ /* 0x000fce0000f42270 */
[----:B------:R-:W-:Y:S06]  /*09c0*/  @!P0 BRA `(.L_x_6) ;  /* 0x000000dc00748947 */ /* 0x000fec0003800000 */
[----:B------:R-:W-:-:S06]  /*09d0*/  UISETP.GT.U32.AND UP0, UPT, UR30, 0x3, UPT ;  /* 0x000000031e00788c */ /* 0x000fcc000bf04070 */
[----:B------:R-:W-:-:S13]  /*09e0*/  PLOP3.LUT P0, PT, PT, PT, UP0, 0x80, 0x0 ;  /* 0x000000000000781c */ /* 0x000fda0003f0f008 */
[----:B------:R-:W-:Y:S05]  /*09f0*/  @P0 EXIT ;  /* 0x000000000000094d */ /* 0x000fea0003800000 */
.L_x_7:
[----:B------:R-:W-:-:S08]  /*0a00*/  NOP ;  /* 0x0000000000007918 */ /* 0x000fd00000000000 */
[----:B------:R-:W1:Y:S02]  /*0a10*/  USETMAXREG.TRY_ALLOC.CTAPOOL UP0, 0xf0 ;  /* 0x000000f0000079c8 */ /* 0x000e640008000600 */
[----:B-1----:R-:W-:-:S13]  /*0a20*/  PLOP3.LUT P0, PT, PT, PT, UP0, 0x80, 0x0 ;  /* 0x000000000000781c */ /* 0x002fda0003f0f008 */
[----:B------:R-:W-:Y:S05]  /*0a30*/  @!P0 BRA `(.L_x_7) ;  /* 0xfffffffc00f08947 */ /* 0x000fea000383ffff */
[----:B------:R-:W-:Y:S01]  /*0a40*/  UISETP.NE.AND UP0, UPT, UR37, 0x1, UPT ;  /* 0x000000012500788c */ /* 0x000fe2000bf05270 */
[----:B------:R-:W1:Y:S01]  /*0a50*/  S2UR UR38, SR_CTAID.X ;  /* 0x00000000002679c3 */ /* 0x000e620000002500 */
[----:B------:R-:W-:Y:S01]  /*0a60*/  UMOV UR5, URZ ;  /* 0x0000003f00057c82 */ /* 0x000fe20008000000 */
[----:B------:R-:W-:-:S03]  /*0a70*/  UMOV UR6, URZ ;  /* 0x0000003f00067c82 */ /* 0x000fc60008000000 */
[----:B------:R-:W-:-:S13]  /*0a80*/  PLOP3.LUT P0, PT, PT, PT, UP0, 0x80, 0x0 ;  /* 0x000000000000781c */ /* 0x000fda0003f0f008 */
[----:B------:R-:W-:Y:S05]  /*0a90*/  @!P0 BRA `(.L_x_8) ;  /* 0x00000000003c8947 */ /* 0x000fea0003800000 */
[----:B------:R-:W-:Y:S01]  /*0aa0*/  UISETP.NE.AND UP0, UPT, UR37, 0x2, UPT ;  /* 0x000000022500788c */ /* 0x000fe2000bf05270 */
[----:B------:R-:W-:-:S05]  /*0ab0*/  UMOV UR6, 0x1 ;  /* 0x0000000100067882 */ /* 0x000fca0000000000 */
[----:B------:R-:W-:-:S13]  /*0ac0*/  PLOP3.LUT P1, PT, PT, PT, UP0, 0x80, 0x0 ;  /* 0x000000000000781c */ /* 0x000fda0003f2f008 */
[----:B------:R-:W-:Y:S05]  /*0ad0*/  @!P1 BRA `(.L_x_8) ;  /* 0x00000000002c9947 */ /* 0x000fea0003800000 */
[----:B------:R-:W-:-:S06]  /*0ae0*/  UISETP.NE.AND UP0, UPT, UR37, 0x3, UPT ;  /* 0x000000032500788c */ /* 0x000fcc000bf05270 */
[----:B------:R-:W-:-:S13]  /*0af0*/  PLOP3.LUT P1, PT, PT, PT, UP0, 0x80, 0x0 ;  /* 0x000000000000781c */ /* 0x000fda0003f2f008 */
[----:B------:R-:W-:Y:S05]  /*0b00*/  @!P1 BRA `(.L_x_9) ;  /* 0x0000000000189947 */ /* 0x000fea0003800000 */
[----:B------:R-:W-:-:S11]  /*0b10*/  UISETP.NE.AND UP0, UPT, UR37, 0x4, UPT ;  /* 0x000000042500788c */ /* 0x000fd6000bf05270 */
[----:B------:R-:W-:Y:S01]  /*0b20*/  @!UP0 UMOV UR5, 0x1 ;  /* 0x0000000100058882 */ /* 0x000fe20000000000 */
[----:B------:R-:W-:Y:S01]  /*0b30*/  @!UP0 UMOV UR6, 0x1 ;  /* 0x0000000100068882 */ /* 0x000fe20000000000 */
[----:B------:R-:W-:Y:S01]  /*0b40*/  @UP0 UMOV UR5, URZ ;  /* 0x0000003f00050c82 */ /* 0x000fe20008000000 */
[----:B------:R-:W-:Y:S01]  /*0b50*/  @UP0 UMOV UR6, URZ ;  /* 0x0000003f00060c82 */ /* 0x000fe20008000000 */
[----:B------:R-:W-:Y:S05]  /*0b60*/  BRA `(.L_x_8) ;  /* 0x0000000000087947 */ /* 0x000fea0003800000 */
.L_x_9:
[----:B------:R-:W-:Y:S01]  /*0b70*/  UMOV UR5, 0x1 ;  /* 0x0000000100057882 */ /* 0x000fe20000000000 */
[----:B------:R-:W-:-:S05]  /*0b80*/  UMOV UR6, URZ ;  /* 0x0000003f00067c82 */ /* 0x000fca0008000000 */
.L_x_8:
[----:B------:R-:W-:Y:S05]  /*0b90*/  @!P0 BRA `(.L_x_10) ;  /* 0x00000000003c8947 */ /* 0x000fea0003800000 */
[----:B------:R-:W-:-:S06]  /*0ba0*/  UISETP.NE.AND UP0, UPT, UR37, 0x2, UPT ;  /* 0x000000022500788c */ /* 0x000fcc000bf05270 */
[----:B------:R-:W-:-:S13]  /*0bb0*/  PLOP3.LUT P0, PT, PT, PT, UP0, 0x80, 0x0 ;  /* 0x000000000000781c */ /* 0x000fda0003f0f008 */
[----:B------:R-:W-:Y:S05]  /*0bc0*/  @!P0 BRA `(.L_x_11) ;  /* 0x0000000000288947 */ /* 0x000fea0003800000 */
[----:B------:R-:W-:-:S06]  /*0bd0*/  UISETP.NE.AND UP0, UPT, UR37, 0x3, UPT ;  /* 0x000000032500788c */ /* 0x000fcc000bf05270 */
[----:B------:R-:W-:-:S13]  /*0be0*/  PLOP3.LUT P0, PT, PT, PT, UP0, 0x80, 0x0 ;  /* 0x000000000000781c */ /* 0x000fda0003f0f008 */
[----:B------:R-:W-:Y:S05]  /*0bf0*/  @!P0 BRA `(.L_x_12) ;  /* 0x0000000000148947 */ /* 0x000fea0003800000 */
[----:B------:R-:W-:-:S06]  /*0c00*/  UISETP.NE.AND UP0, UPT, UR37, 0x4, UPT ;  /* 0x000000042500788c */ /* 0x000fcc000bf05270 */
[----:B------:R-:W-:-:S13]  /*0c10*/  PLOP3.LUT P0, PT, PT, PT, UP0, 0x80, 0x0 ;  /* 0x000000000000781c */ /* 0x000fda0003f0f008 */
[----:B------:R-:W-:Y:S05]  /*0c20*/  @P0 BRA `(.L_x_13) ;  /* 0x00000000001c0947 */ /* 0x000fea0003800000 */
[----:B-1----:R-:W-:Y:S01]  /*0c30*/  ULEA UR38, UR38, 0x3, 0x1 ;  /* 0x0000000326267891 */ /* 0x002fe2000f8e083f */
[----:B------:R-:W-:Y:S11]  /*0c40*/  BRA `(.L_x_13) ;  /* 0x0000000000147947 */ /* 0x000ff60003800000 */
.L_x_12:
[----:B-1----:R-:W-:Y:S01]  /*0c50*/  ULEA UR38, UR38, 0x2, 0x1 ;  /* 0x0000000226267891 */ /* 0x002fe2000f8e083f */
[----:B------:R-:W-:Y:S11]  /*0c60*/  BRA `(.L_x_13) ;  /* 0x00000000000c7947 */ /* 0x000ff60003800000 */
.L_x_11:
[----:B-1----:R-:W-:Y:S01]  /*0c70*/  ULEA UR38, UR38, 0x1, 0x1 ;  /* 0x0000000126267891 */ /* 0x002fe2000f8e083f */
[----:B------:R-:W-:Y:S11]  /*0c80*/  BRA `(.L_x_13) ;  /* 0x0000000000047947 */ /* 0x000ff60003800000 */
.L_x_10:
[----:B-1----:R-:W-:-:S12]  /*0c90*/  USHF.L.U32 UR38, UR38, 0x1, URZ ;  /* 0x0000000126267899 */ /* 0x002fd8000800063f */
.L_x_13:
[----:B------:R-:W-:-:S04]  /*0ca0*/  ULOP3.LUT UR7, UR4, 0x1, URZ, 0xfc, !UPT ;  /* 0x0000000104077892 */ /* 0x000fc8000f8efc3f */
[----:B------:R-:W-:-:S06]  /*0cb0*/  UISETP.NE.AND UP0, UPT, UR7, 0x3, UPT ;  /* 0x000000030700788c */ /* 0x000fcc000bf05270 */
[----:B------:R-:W-:-:S13]  /*0cc0*/  PLOP3.LUT P0, PT, PT, PT, UP0, 0x80, 0x0 ;  /* 0x000000000000781c */ /* 0x000fda0003f0f008 */
[----:B------:R-:W-:Y:S05]  /*0cd0*/  @!P0 BRA `(.L_x_14) ;  /* 0x0000000000048947 */ /* 0x000fea0003800000 */
[----:B-1----:R-:W-:Y:S01]  /*0ce0*/  BPT.TRAP 0x1 ;  /* 0x000000040000795c */ /* 0x002fe20000300000 */
.L_x_14:
[----:B------:R-:W2:Y:S01]  /*0cf0*/  S2UR UR7, SR_CgaCtaId ;  /* 0x00000000000779c3 */ /* 0x000ea20000008800 */
[----:B------:R-:W-:Y:S01]  /*0d00*/  UMOV UR36, 0x400 ;  /* 0x0000040000247882 */ /* 0x000fe20000000000 */
[----:B------:R-:W-:Y:S02]  /*0d10*/  MOV R2, UR5 ;  /* 0x0000000500027c02 */ /* 0x000fe40008000f00 */
[----:B------:R-:W-:Y:S02]  /*0d20*/  SHF.R.S32.HI R3, RZ, 0x1f, R0 ;  /* 0x0000001fff037819 */ /* 0x000fe40000011400 */
[----:B------:R-:W-:Y:S02]  /*0d30*/  SHF.L.U32 R2, R2, 0x1f, RZ ;  /* 0x0000001f02027819 */ /* 0x000fe400000006ff */
[----:B------:R-:W-:-:S04]  /*0d40*/  LEA.HI R3, R3, R0, RZ, 0x7 ;  /* 0x0000000003037211 */ /* 0x000fc800078f38ff */
[----:B------:R-:W-:-:S04]  /*0d50*/  LOP3.LUT R3, R3, 0xffffff80, RZ, 0xc0, !PT ;  /* 0xffffff8003037812 */ /* 0x000fc800078ec0ff */
[----:B------:R-:W-:-:S04]  /*0d60*/  IADD3 R3, -R3, R0, RZ ;  /* 0x0000000003037210 */ /* 0x000fc80007ffe1ff */
[----:B------:R-:W-:Y:S01]  /*0d70*/  SHF.R.S32.HI R0, RZ, 0x1f, R3 ;  /* 0x0000001fff007819 */ /* 0x000fe20000011403 */
[----:B--2---:R-:W-:-:S03]  /*0d80*/  ULEA UR36, UR7, UR36, 0x18 ;  /* 0x0000002407247291 */ /* 0x004fc6000f8ec03f */
[----:B------:R-:W-:Y:S01]  /*0d90*/  LEA.HI R0, R0, R3, RZ, 0x2 ;  /* 0x0000000300007211 */ /* 0x000fe200078f10ff */
[----:B------:R-:W-:-:S03]  /*0da0*/  ULEA UR7, UR6, UR36, 0x3 ;  /* 0x0000002406077291 */ /* 0x000fc6000f8e183f */
[----:B------:R-:W-:-:S04]  /*0db0*/  LOP3.LUT R0, R0, 0x7ffffffc, RZ, 0xc0, !PT ;  /* 0x7ffffffc00007812 */ /* 0x000fc800078ec0ff */
[----:B------:R-:W-:Y:S02]  /*0dc0*/  IADD3 R0, R3, -R0, RZ ;  /* 0x8000000003007210 */ /* 0x000fe40007ffe0ff */
[----:B------:R-:W2:Y:S02]  /*0dd0*/  SYNCS.PHASECHK.TRANS64.TRYWAIT P1, [UR7+0x3c050], R2 ;  /* 0x03c05002ff0075a7 */ /* 0x000ea40008020147 */
[----:B--2---:R-:W-:Y:S05]  /*0de0*/  @!P1 BRA `(.L_x_15) ;  /* 0x000000f400109947 */ /* 0x004fea0003800000 */
.L_x_107:
[----:B------:R-:W-:Y:S01]  /*0df0*/  SHF.L.U32 R0, R0, 0x1, RZ ;  /* 0x0000000100007819 */ /* 0x000fe200000006ff */
[----:B------:R-:W-:Y:S06]  /*0e00*/  @!P0 BRA `(.L_x_16) ;  /* 0x0000000000048947 */ /* 0x000fec0003800000 */
[----:B-1----:R-:W-:Y:S01]  /*0e10*/  BPT.TRAP 0x1 ;  /* 0x000000040000795c */ /* 0x002fe20000300000 */
.L_x_16:
[----:B------:R-:W-:Y:S01]  /*0e20*/  SHF.L.U32 R7, RZ, 0x1f, RZ ;  /* 0x0000001fff077819 */ /* 0x000fe200000006ff */
[----:B------:R-:W-:Y:S01]  /*0e30*/  UIADD3 UR31, UR36, 0x3c090, URZ ;  /* 0x0003c090241f7890 */ /* 0x000fe2000fffe03f */
[----:B------:R-:W-:Y:S02]  /*0e40*/  ISETP.NE.AND P2, PT, RZ, UR30, PT ;  /* 0x0000001eff007c0c */ /* 0x000fe4000bf45270 */
[----:B------:R-:W3:Y:S02]  /*0e50*/  SYNCS.PHASECHK.TRANS64.TRYWAIT P1, [UR36+0x3c000], R7 ;  /* 0x03c00007ff0075a7 */ /* 0x000ee40008020164 */
[----:B---3--:R-:W-:Y:S09]  /*0e60*/  @!P1 BRA `(.L_x_17) ;  /* 0x000000f400089947 */ /* 0x008ff20003800000 */
.L_x_108:
[----:B------:R-:W-:Y:S01]  /*0e70*/  ULEA UR7, UR37, UR31, 0x3 ;  /* 0x0000001f25077291 */ /* 0x000fe2000f8e183f */
[----:B--2---:R-:W-:-:S04]  /*0e80*/  SEL R2, RZ, 0x1, P2 ;  /* 0x00000001ff027807 */ /* 0x004fc80001000000 */
[----:B------:R-:W-:-:S04]  /*0e90*/  SHF.L.U32 R2, R2, 0x1f, RZ ;  /* 0x0000001f02027819 */ /* 0x000fc800000006ff */
[----:B------:R-:W2:Y:S02]  /*0ea0*/  SYNCS.PHASECHK.TRANS64.TRYWAIT P1, [UR7+-0x8], R2 ;  /* 0xfffff802ff0075a7 */ /* 0x000ea40008020147 */
[----:B--2---:R-:W-:Y:S05]  /*0eb0*/  @!P1 BRA `(.L_x_18) ;  /* 0x000000f4000c9947 */ /* 0x004fea0003800000 */
.L_x_109:
[----:B------:R-:W-:Y:S01]  /*0ec0*/  USHF.R.U32.HI UR5, URZ, 0x4, UR36 ;  /* 0x000000043f057899 */ /* 0x000fe20008011624 */
[----:B------:R-:W-:Y:S01]  /*0ed0*/  WARPGROUP.ARRIVE ;  /* 0x00000000000079c5 */ /* 0x000fe20000000000 */
[----:B------:R-:W-:Y:S01]  /*0ee0*/  UIADD3 UR8, UR36, 0xa000, URZ ;  /* 0x0000a00024087890 */ /* 0x000fe2000fffe03f */
[C---:B--2---:R-:W-:Y:S01]  /*0ef0*/  IADD3 R2, R0.reuse, 0x1, RZ ;  /* 0x0000000100027810 */ /* 0x044fe20007ffe0ff */
[----:B------:R-:W-:Y:S01]  /*0f00*/  ULOP3.LUT UR5, UR5, 0x3fff, URZ, 0xc0, !UPT ;  /* 0x00003fff05057892 */ /* 0x000fe2000f8ec03f */
[C---:B------:R-:W-:Y:S01]  /*0f10*/  IADD3 R3, R0.reuse, 0x8, RZ ;  /* 0x0000000800037810 */ /* 0x040fe20007ffe0ff */
[----:B------:R-:W-:Y:S01]  /*0f20*/  USHF.R.U32.HI UR8, URZ, 0x4, UR8 ;  /* 0x000000043f087899 */ /* 0x000fe20008011608 */
[C---:B------:R-:W-:Y:S01]  /*0f30*/  IADD3 R4, R0.reuse, 0x50, RZ ;  /* 0x0000005000047810 */ /* 0x040fe20007ffe0ff */
[----:B------:R-:W-:Y:S01]  /*0f40*/  ULOP3.LUT UR44, UR5, 0x10000, URZ, 0xfc, !UPT ;  /* 0x00010000052c7892 */ /* 0x000fe2000f8efc3f */
[C---:B------:R-:W-:Y:S01]  /*0f50*/  IADD3 R6, R0.reuse, 0x68, RZ ;  /* 0x0000006800067810 */ /* 0x040fe20007ffe0ff */
[----:B------:R-:W-:Y:S01]  /*0f60*/  ULOP3.LUT UR5, UR8, 0x3fff, URZ, 0xc0, !UPT ;  /* 0x00003fff08057892 */ /* 0x000fe2000f8ec03f */
[C---:B------:R-:W-:Y:S01]  /*0f70*/  IADD3 R8, R0.reuse, 0x69, RZ ;  /* 0x0000006900087810 */ /* 0x040fe20007ffe0ff */
[----:B------:R-:W-:Y:S01]  /*0f80*/  UIMAD UR44, UR6, 0x500, UR44 ;  /* 0x00000500062c78a4 */ /* 0x000fe2000f8e022c */
[----:B------:R-:W-:Y:S01]  /*0f90*/  IADD3 R9, R0, 0x78, RZ ;  /* 0x0000007800097810 */ /* 0x000fe20007ffe0ff */
[----:B------:R-:W-:Y:S01]  /*0fa0*/  ULOP3.LUT UR6, UR5, 0x10000, URZ, 0xfc, !UPT ;  /* 0x0001000005067892 */ /* 0x000fe2000f8efc3f */
[----:B------:R-:W-:Y:S01]  /*0fb0*/  UMOV UR45, 0x80000020 ;  /* 0x80000020002d7882 */ /* 0x000fe20000000000 */
[----:B------:R-:W-:Y:S01]  /*0fc0*/  UMOV UR11, 0x80000020 ;  /* 0x80000020000b7882 */ /* 0x000fe20000000000 */
[----:B------:R-:W-:-:S02]  /*0fd0*/  UMOV UR9, UR45 ;  /* 0x0000002d00097c82 */ /* 0x000fc40008000000 */
[----:B------:R-:W-:Y:S01]  /*0fe0*/  UMOV UR8, UR44 ;  /* 0x0000002c00087c82 */ /* 0x000fe20008000000 */
[----:B------:R-:W-:Y:S01]  /*0ff0*/  UIADD3 UR40, UR44, 0x2, URZ ;  /* 0x000000022c287890 */ /* 0x000fe2000fffe03f */
[----:B------:R-:W-:Y:S01]  /*1000*/  UMOV UR10, UR6 ;  /* 0x00000006000a7c82 */ /* 0x000fe20008000000 */
[----:B------:R-:W-:Y:S01]  /*1010*/  UIADD3 UR42, UR6, 0x2, URZ ;  /* 0x00000002062a7890 */ /* 0x000fe2000fffe03f */
[----:B------:R-:W-:Y:S01]  /*1020*/  HGMMA.64x128x16.F32.BF16 R24, gdesc[UR8], RZ, !UPT, gsb0 ;  /* 0x01e00000081879f0 */ /* 0x000fe2000c0018ff */
[----:B------:R-:W-:Y:S01]  /*1030*/  UMOV UR41, 0x80000020 ;  /* 0x8000002000297882 */ /* 0x000fe20000000000 */
[----:B------:R-:W-:Y:S01]  /*1040*/  UMOV UR43, 0x80000020 ;  /* 0x80000020002b7882 */ /* 0x000fe20000000000 */
[----:B------:R-:W-:Y:S02]  /*1050*/  UIADD3 UR32, UR44, 0x100, URZ ;  /* 0x000001002c207890 */ /* 0x000fe4000fffe03f */
[----:B------:R-:W-:Y:S01]  /*1060*/  UIADD3 UR34, UR6, 0x200, URZ ;  /* 0x0000020006227890 */ /* 0x000fe2000fffe03f */
[----:B------:R-:W-:Y:S01]  /*1070*/  UMOV UR33, 0x80000020 ;  /* 0x8000002000217882 */ /* 0x000fe20000000000 */
[----:B------:R-:W-:Y:S01]  /*1080*/  UMOV UR35, 0x80000020 ;  /* 0x8000002000237882 */ /* 0x000fe20000000000 */
[----:B------:R-:W-:-:S02]  /*1090*/  UIADD3 UR28, UR44, 0x102, URZ ;  /* 0x000001022c1c7890 */ /* 0x000fc4000fffe03f */
[----:B------:R-:W-:Y:S01]  /*10a0*/  UIADD3 UR10, UR6, 0x202, URZ ;  /* 0x00000202060a7890 */ /* 0x000fe2000fffe03f */
[----:B------:R-:W-:Y:S01]  /*10b0*/  UMOV UR29, 0x80000020 ;  /* 0x80000020001d7882 */ /* 0x000fe20000000000 */
[----:B------:R-:W-:Y:S01]  /*10c0*/  UMOV UR11, 0x80000020 ;  /* 0x80000020000b7882 */ /* 0x000fe20000000000 */
[----:B------:R-:W-:Y:S02]  /*10d0*/  UMOV UR9, UR29 ;  /* 0x0000001d00097c82 */ /* 0x000fe40008000000 */
[----:B------:R-:W-:Y:S01]  /*10e0*/  UMOV UR8, UR28 ;  /* 0x0000001c00087c82 */ /* 0x000fe20008000000 */
        /* <DEDUP_REMOVED lines=8> */
[----:B------:R-:W-:Y:S02]  /*1170*/  UIADD3 UR16, UR44, 0x300, URZ ;  /* 0x000003002c107890 */ /* 0x000fe4000fffe03f */
[----:B------:R-:W-:Y:S01]  /*1180*/  UIADD3 UR18, UR6, 0x600, URZ ;  /* 0x0000060006127890 */ /* 0x000fe2000fffe03f */
        /* <DEDUP_REMOVED lines=10> */
[----:B------:R-:W-:-:S04]  /*1230*/  USHF.L.U32 UR30, UR30, 0x3, URZ ;  /* 0x000000031e1e7899 */ /* 0x000fc8000800063f */
[----:B------:R-:W-:Y:S01]  /*1240*/  ULOP3.LUT UR30, UR30, 0x8, URZ, 0xc, !UPT ;  /* 0x000000081e1e7892 */ /* 0x000fe2000f8e0c3f */
[----:B------:R-:W-:Y:S02]  /*1250*/  WARPGROUP.DEPBAR.LE gsb0, 0x0 ;  /* 0x00008000000079c5 */ /* 0x000fe40000010000 */
[----:B------:R-:W-:-:S06]  /*1260*/  WARPGROUP.ARRIVE ;  /* 0x00000000000079c5 */ /* 0x000fcc0000000000 */
[----:B------:R-:W-:Y:S03]  /*1270*/  HGMMA.64x128x16.F32.BF16 R24, gdesc[UR40], R24, gsb0 ;  /* 0x01e00000281879f0 */ /* 0x000fe60008001818 */
[----:B------:R-:W-:Y:S02]  /*1280*/  WARPGROUP.DEPBAR.LE gsb0, 0x0 ;  /* 0x00008000000079c5 */ /* 0x000fe40000010000 */
[----:B------:R-:W-:-:S07]  /*1290*/  WARPGROUP.ARRIVE ;  /* 0x00000000000079c5 */ /* 0x000fce0000000000 */
[----:B------:R-:W-:Y:S03]  /*12a0*/  HGMMA.64x128x16.F32.BF16 R24, gdesc[UR32], R24, gsb0 ;  /* 0x01e00000201879f0 */ /* 0x000fe60008001818 */
[----:B------:R-:W-:Y:S02]  /*12b0*/  WARPGROUP.DEPBAR.LE gsb0, 0x0 ;  /* 0x00008000000079c5 */ /* 0x000fe40000010000 */
[----:B------:R-:W-:-:S07]  /*12c0*/  WARPGROUP.ARRIVE ;  /* 0x00000000000079c5 */ /* 0x000fce0000000000 */
[----:B------:R-:W-:Y:S01]  /*12d0*/  HGMMA.64x128x16.F32.BF16 R24, gdesc[UR8], R24, gsb0 ;  /* 0x01e00000081879f0 */ /* 0x000fe20008001818 */
[----:B------:R-:W-:Y:S02]  /*12e0*/  UIADD3 UR8, UR44, 0x400, URZ ;  /* 0x000004002c087890 */ /* 0x000fe4000fffe03f */
[----:B------:R-:W-:Y:S01]  /*12f0*/  UIADD3 UR10, UR6, 0x800, URZ ;  /* 0x00000800060a7890 */ /* 0x000fe2000fffe03f */
[----:B------:R-:W-:Y:S01]  /*1300*/  UMOV UR9, 0x80000020 ;  /* 0x8000002000097882 */ /* 0x000fe20000000000 */
[----:B------:R-:W-:Y:S01]  /*1310*/  UMOV UR11, 0x80000020 ;  /* 0x80000020000b7882 */ /* 0x000fe20000000000 */
        /* <DEDUP_REMOVED lines=14> */
[----:B------:R-:W-:Y:S01]  /*1400*/  HGMMA.64x128x16.F32.BF16 R24, gdesc[UR8], R24, gsb0 ;  /* 0x01e00000081879f0 */ /* 0x000fe20008001818 */
[----:B------:R-:W-:Y:S01]  /*1410*/  ULDC UR10, c[0x0][0x28c] ;  /* 0x0000a300000a7ab9 */ /* 0x000fe20000000800 */
[----:B------:R-:W-:Y:S01]  /*1420*/  ULDC UR11, c[0x0][0x28c] ;  /* 0x0000a300000b7ab9 */ /* 0x000fe20000000800 */
[----:B------:R-:W-:Y:S01]  /*1430*/  ISETP.GE.AND P6, PT, R2, UR10, PT ;  /* 0x0000000a02007c0c */ /* 0x000fe2000bfc6270 */
[----:B------:R-:W-:Y:S01]  /*1440*/  ULDC UR10, c[0x0][0x28c] ;  /* 0x0000a300000a7ab9 */ /* 0x000fe20000000800 */
[----:B------:R-:W-:Y:S02]  /*1450*/  IADD3 R2, R0, 0x9, RZ ;  /* 0x0000000900027810 */ /* 0x000fe40007ffe0ff */
[----:B------:R-:W-:Y:S01]  /*1460*/  ISETP.GE.AND P1, PT, R3, UR11, PT ;  /* 0x0000000b03007c0c */ /* 0x000fe2000bf26270 */
[----:B------:R-:W-:Y:S01]  /*1470*/  ULDC UR11, c[0x0][0x28c] ;  /* 0x0000a300000b7ab9 */ /* 0x000fe20000000800 */
[----:B------:R-:W-:Y:S01]  /*1480*/  ISETP.GE.AND P2, PT, R2, UR10, PT ;  /* 0x0000000a02007c0c */ /* 0x000fe2000bf46270 */
[----:B------:R-:W-:Y:S01]  /*1490*/  ULDC UR10, c[0x0][0x28c] ;  /* 0x0000a300000a7ab9 */ /* 0x000fe20000000800 */
[----:B------:R-:W-:-:S02]  /*14a0*/  IADD3 R2, R0, 0x11, RZ ;  /* 0x0000001100027810 */ /* 0x000fc40007ffe0ff */
[----:B------:R-:W-:Y:S02]  /*14b0*/  IADD3 R3, R0, 0x10, RZ ;  /* 0x0000001000037810 */ /* 0x000fe40007ffe0ff */
[----:B------:R-:W-:Y:S01]  /*14c0*/  ISETP.GE.AND P4, PT, R2, UR10, PT ;  /* 0x0000000a02007c0c */ /* 0x000fe2000bf86270 */
[----:B------:R-:W-:Y:S01]  /*14d0*/  ULDC UR10, c[0x0][0x28c] ;  /* 0x0000a300000a7ab9 */ /* 0x000fe20000000800 */
[C---:B------:R-:W-:Y:S02]  /*14e0*/  IADD3 R2, R0.reuse, 0x19, RZ ;  /* 0x0000001900027810 */ /* 0x040fe40007ffe0ff */
[----:B------:R-:W-:Y:S01]  /*14f0*/  ISETP.GE.AND P3, PT, R3, UR11, PT ;  /* 0x0000000b03007c0c */ /* 0x000fe2000bf66270 */
[----:B------:R-:W-:Y:S01]  /*1500*/  ULDC UR11, c[0x0][0x28c] ;  /* 0x0000a300000b7ab9 */ /* 0x000fe20000000800 */
[----:B------:R-:W-:-:S04]  /*1510*/  IADD3 R3, R0, 0x18, RZ ;  /* 0x0000001800037810 */ /* 0x000fc80007ffe0ff */
[----:B------:R-:W-:Y:S01]  /*1520*/  ISETP.GE.AND P5, PT, R3, UR11, PT ;  /* 0x0000000b03007c0c */ /* 0x000fe2000bfa6270 */
[----:B------:R-:W-:Y:S01]  /*1530*/  ULDC UR11, c[0x0][0x604] ;  /* 0x00018100000b7ab9 */ /* 0x000fe20000000800 */
[----:B------:R-:W-:Y:S02]  /*1540*/  WARPGROUP.DEPBAR.LE gsb0, 0x0 ;  /* 0x00008000000079c5 */ /* 0x000fe40000010000 */
[----:B------:R-:W-:-:S06]  /*1550*/  WARPGROUP.ARRIVE ;  /* 0x00000000000079c5 */ /* 0x000fcc0000000000 */
[----:B------:R-:W-:Y:S03]  /*1560*/  HGMMA.64x128x16.F32.BF16 R24, gdesc[UR48], R24, gsb0 ;  /* 0x01e00000301879f0 */ /* 0x000fe60008001818 */
[----:B------:R-:W-:Y:S02]  /*1570*/  WARPGROUP.DEPBAR.LE gsb0, 0x0 ;  /* 0x00008000000079c5 */ /* 0x000fe40000010000 */
[----:B------:R-:W-:Y:S02]  /*1580*/  FSEL R25, R25, -INF , !P6 ;  /* 0xff80000019197808 */ /* 0x000fe40007000000 */
[----:B------:R-:W-:Y:S02]  /*1590*/  FSEL R27, R27, -INF , !P6 ;  /* 0xff8000001b1b7808 */ /* 0x000fe40007000000 */
[----:B------:R-:W-:Y:S01]  /*15a0*/  ISETP.GE.AND P6, PT, R2, UR10, PT ;  /* 0x0000000a02007c0c */ /* 0x000fe2000bfc6270 */
[----:B------:R-:W-:Y:S01]  /*15b0*/  ULDC UR10, c[0x0][0x28c] ;  /* 0x0000a300000a7ab9 */ /* 0x000fe20000000800 */
[----:B------:R-:W-:-:S02]  /*15c0*/  IADD3 R2, R0, 0x20, RZ ;  /* 0x0000002000027810 */ /* 0x000fc40007ffe0ff */
[----:B------:R-:W-:Y:S02]  /*15d0*/  FSEL R28, R28, -INF , !P1 ;  /* 0xff8000001c1c7808 */ /* 0x000fe40004800000 */
[----:B------:R-:W-:Y:S02]  /*15e0*/  FSEL R30, R30, -INF , !P1 ;  /* 0xff8000001e1e7808 */ /* 0x000fe40004800000 */
[----:B------:R-:W-:Y:S01]  /*15f0*/  ISETP.GE.AND P1, PT, R2, UR10, PT ;  /* 0x0000000a02007c0c */ /* 0x000fe2000bf26270 */
[----:B------:R-:W-:Y:S01]  /*1600*/  ULDC UR10, c[0x0][0x28c] ;  /* 0x0000a300000a7ab9 */ /* 0x000fe20000000800 */
[----:B------:R-:W-:Y:S02]  /*1610*/  IADD3 R2, R0, 0x21, RZ ;  /* 0x0000002100027810 */ /* 0x000fe40007ffe0ff */
[----:B------:R-:W-:Y:S02]  /*1620*/  FSEL R29, R29, -INF , !P2 ;  /* 0xff8000001d1d7808 */ /* 0x000fe40005000000 */
[----:B------:R-:W-:-:S02]  /*1630*/  FSEL R31, R31, -INF , !P2 ;  /* 0xff8000001f1f7808 */ /* 0x000fc40005000000 */
[----:B------:R-:W-:Y:S01]  /*1640*/  ISETP.GE.AND P2, PT, R2, UR10, PT ;  /* 0x0000000a02007c0c */ /* 0x000fe2000bf46270 */
[----:B------:R-:W-:Y:S01]  /*1650*/  ULDC UR10, c[0x0][0x28c] ;  /* 0x0000a300000a7ab9 */ /* 0x000fe20000000800 */
[----:B------:R-:W-:Y:S02]  /*1660*/  IADD3 R2, R0, 0x28, RZ ;  /* 0x0000002800027810 */ /* 0x000fe40007ffe0ff */
        /* <DEDUP_REMOVED lines=39> */
[----:B------:R-:W-:Y:S02]  /*18e0*/  FSEL R48, R48, -INF , !P5 ;  /* 0xff80000030307808 */ /* 0x000fe40006800000 */
[----:B------:R-:W-:Y:S02]  /*18f0*/  FSEL R50, R50, -INF , !P5 ;  /* 0xff80000032327808 */ /* 0x000fe40006800000 */
[C---:B------:R-:W-:Y:S01]  /*1900*/  ISETP.GE.AND P5, PT, R0.reuse, UR10, PT ;  /* 0x0000000a00007c0c */ /* 0x040fe2000bfa6270 */
[----:B------:R-:W-:Y:S01]  /*1910*/  ULDC UR10, c[0x0][0x28c] ;  /* 0x0000a300000a7ab9 */ /* 0x000fe20000000800 */
[----:B------:R-:W-:-:S02]  /*1920*/  IADD3 R2, R0, 0x48, RZ ;  /* 0x0000004800027810 */ /* 0x000fc40007ffe0ff */
[----:B------:R-:W-:Y:S02]  /*1930*/  FSEL R26, R26, -INF , !P5 ;  /* 0xff8000001a1a7808 */ /* 0x000fe40006800000 */
[----:B------:R-:W-:Y:S02]  /*1940*/  FSEL R49, R49, -INF , !P6 ;  /* 0xff80000031317808 */ /* 0x000fe40007000000 */
[----:B------:R-:W-:Y:S02]  /*1950*/  FSEL R51, R51, -INF , !P6 ;  /* 0xff80000033337808 */ /* 0x000fe40007000000 */
[----:B------:R-:W-:Y:S01]  /*1960*/  ISETP.GE.AND P6, PT, R2, UR10, PT ;  /* 0x0000000a02007c0c */ /* 0x000fe2000bfc6270 */
[----:B------:R-:W-:Y:S01]  /*1970*/  ULDC UR10, c[0x0][0x28c] ;  /* 0x0000a300000a7ab9 */ /* 0x000fe20000000800 */
[----:B------:R-:W-:Y:S02]  /*1980*/  IADD3 R2, R0, 0x49, RZ ;  /* 0x0000004900027810 */ /* 0x000fe40007ffe0ff */
[----:B------:R-:W-:-:S02]  /*1990*/  FMNMX R3, R26, R27, !PT ;  /* 0x0000001b1a037209 */ /* 0x000fc40007800000 */
[----:B------:R-:W-:Y:S02]  /*19a0*/  FSEL R52, R52, -INF , !P1 ;  /* 0xff80000034347808 */ /* 0x000fe40004800000 */
[----:B------:R-:W-:Y:S02]  /*19b0*/  FSEL R54, R54, -INF , !P1 ;  /* 0xff80000036367808 */ /* 0x000fe40004800000 */
[----:B------:R-:W-:Y:S01]  /*19c0*/  ISETP.GE.AND P1, PT, R2, UR10, PT ;  /* 0x0000000a02007c0c */ /* 0x000fe2000bf26270 */
[----:B------:R-:W-:Y:S01]  /*19d0*/  ULDC UR10, c[0x0][0x28c] ;  /* 0x0000a300000a7ab9 */ /* 0x000fe20000000800 */
[----:B------:R-:W-:Y:S02]  /*19e0*/  FMNMX R2, R30, R3, !PT ;  /* 0x000000031e027209 */ /* 0x000fe40007800000 */
[----:B------:R-:W-:Y:S02]  /*19f0*/  FSEL R53, R53, -INF , !P2 ;  /* 0xff80000035357808 */ /* 0x000fe40005000000 */
[----:B------:R-:W-:-:S02]  /*1a00*/  FMNMX R3, R31, R2, !PT ;  /* 0x000000021f037209 */ /* 0x000fc40007800000 */
[----:B------:R-:W-:Y:S02]  /*1a10*/  FSEL R55, R55, -INF , !P2 ;  /* 0xff80000037377808 */ /* 0x000fe40005000000 */
[----:B------:R-:W-:Y:S02]  /*1a20*/  FMNMX R2, R34, R3, !PT ;  /* 0x0000000322027209 */ /* 0x000fe40007800000 */
[----:B------:R-:W-:Y:S01]  /*1a30*/  ISETP.GE.AND P2, PT, R4, UR10, PT ;  /* 0x0000000a04007c0c */ /* 0x000fe2000bf46270 */
[----:B------:R-:W-:Y:S01]  /*1a40*/  ULDC UR10, c[0x0][0x28c] ;  /* 0x0000a300000a7ab9 */ /* 0x000fe20000000800 */
[----:B------:R-:W-:Y:S02]  /*1a50*/  FMNMX R3, R35, R2, !PT ;  /* 0x0000000223037209 */ /* 0x000fe40007800000 */
[----:B------:R-:W-:Y:S02]  /*1a60*/  IADD3 R4, R0, 0x51, RZ ;  /* 0x0000005100047810 */ /* 0x000fe40007ffe0ff */
[----:B------:R-:W-:-:S02]  /*1a70*/  FMNMX R2, R38, R3, !PT ;  /* 0x0000000326027209 */ /* 0x000fc40007800000 */
[----:B------:R-:W-:Y:S02]  /*1a80*/  FSEL R56, R56, -INF , !P3 ;  /* 0xff80000038387808 */ /* 0x000fe40005800000 */
[----:B------:R-:W-:Y:S02]  /*1a90*/  FSEL R58, R58, -INF , !P3 ;  /* 0xff8000003a3a7808 */ /* 0x000fe40005800000 */
[----:B------:R-:W-:Y:S01]  /*1aa0*/  ISETP.GE.AND P3, PT, R4, UR10, PT ;  /* 0x0000000a04007c0c */ /* 0x000fe2000bf66270 */
[----:B------:R-:W-:Y:S01]  /*1ab0*/  ULDC UR10, c[0x0][0x28c] ;  /* 0x0000a300000a7ab9 */ /* 0x000fe20000000800 */
[----:B------:R-:W-:Y:S02]  /*1ac0*/  IADD3 R4, R0, 0x58, RZ ;  /* 0x0000005800047810 */ /* 0x000fe40007ffe0ff */
[----:B------:R-:W-:Y:S02]  /*1ad0*/  FMNMX R3, R39, R2, !PT ;  /* 0x0000000227037209 */ /* 0x000fe40007800000 */
[----:B------:R-:W-:-:S02]  /*1ae0*/  FSEL R57, R57, -INF , !P4 ;  /* 0xff80000039397808 */ /* 0x000fc40006000000 */
[----:B------:R-:W-:Y:S02]  /*1af0*/  FSEL R59, R59, -INF , !P4 ;  /* 0xff8000003b3b7808 */ /* 0x000fe40006000000 */
[----:B------:R-:W-:Y:S01]  /*1b00*/  ISETP.GE.AND P4, PT, R4, UR10, PT ;  /* 0x0000000a04007c0c */ /* 0x000fe2000bf86270 */
[----:B------:R-:W-:Y:S01]  /*1b10*/  ULDC UR10, c[0x0][0x28c] ;  /* 0x0000a300000a7ab9 */ /* 0x000fe20000000800 */
[----:B------:R-:W-:Y:S02]  /*1b20*/  FMNMX R2, R42, R3, !PT ;  /* 0x000000032a027209 */ /* 0x000fe40007800000 */
[----:B------:R-:W-:Y:S02]  /*1b30*/  IADD3 R4, R0, 0x59, RZ ;  /* 0x0000005900047810 */ /* 0x000fe40007ffe0ff */
[----:B------:R-:W-:Y:S02]  /*1b40*/  FSEL R60, R60, -INF , !P6 ;  /* 0xff8000003c3c7808 */ /* 0x000fe40007000000 */
[----:B------:R-:W-:-:S02]  /*1b50*/  FSEL R62, R62, -INF , !P6 ;  /* 0xff8000003e3e7808 */ /* 0x000fc40007000000 */
[----:B------:R-:W-:Y:S02]  /*1b60*/  FMNMX R3, R43, R2, !PT ;  /* 0x000000022b037209 */ /* 0x000fe40007800000 */
[----:B------:R-:W-:Y:S01]  /*1b70*/  ISETP.GE.AND P6, PT, R4, UR10, PT ;  /* 0x0000000a04007c0c */ /* 0x000fe2000bfc6270 */
[----:B------:R-:W-:Y:S01]  /*1b80*/  ULDC UR10, c[0x0][0x28c] ;  /* 0x0000a300000a7ab9 */ /* 0x000fe20000000800 */
[----:B------:R-:W-:Y:S02]  /*1b90*/  IADD3 R4, R0, 0x60, RZ ;  /* 0x0000006000047810 */ /* 0x000fe40007ffe0ff */
[----:B------:R-:W-:Y:S02]  /*1ba0*/  FMNMX R2, R46, R3, !PT ;  /* 0x000000032e027209 */ /* 0x000fe40007800000 */
[----:B------:R-:W-:Y:S02]  /*1bb0*/  FSEL R61, R61, -INF , !P1 ;  /* 0xff8000003d3d7808 */ /* 0x000fe40004800000 */
[----:B------:R-:W-:-:S02]  /*1bc0*/  FSEL R63, R63, -INF , !P1 ;  /* 0xff8000003f3f7808 */ /* 0x000fc40004800000 */
[----:B------:R-:W-:Y:S01]  /*1bd0*/  ISETP.GE.AND P1, PT, R4, UR10, PT ;  /* 0x0000000a04007c0c */ /* 0x000fe2000bf26270 */
[----:B------:R-:W-:Y:S01]  /*1be0*/  ULDC UR10, c[0x0][0x28c] ;  /* 0x0000a300000a7ab9 */ /* 0x000fe20000000800 */
[----:B------:R-:W-:Y:S02]  /*1bf0*/  IADD3 R4, R0, 0x61, RZ ;  /* 0x0000006100047810 */ /* 0x000fe40007ffe0ff */
[----:B------:R-:W-:Y:S02]  /*1c00*/  FMNMX R3, R47, R2, !PT ;  /* 0x000000022f037209 */ /* 0x000fe40007800000 */
[----:B------:R-:W-:Y:S02]  /*1c10*/  FSEL R2, R24, -INF , !P5 ;  /* 0xff80000018027808 */ /* 0x000fe40006800000 */
[----:B------:R-:W-:Y:S01]  /*1c20*/  ISETP.GE.AND P5, PT, R4, UR10, PT ;  /* 0x0000000a04007c0c */ /* 0x000fe2000bfa6270 */
[----:B------:R-:W-:Y:S01]  /*1c30*/  ULDC UR10, c[0x0][0x28c] ;  /* 0x0000a300000a7ab9 */ /* 0x000fe20000000800 */
[----:B------:R-:W-:-:S02]  /*1c40*/  FMNMX R4, R50, R3, !PT ;  /* 0x0000000332047209 */ /* 0x000fc40007800000 */
[----:B------:R-:W-:Y:S02]  /*1c50*/  FMNMX R3, R2, R25, !PT ;  /* 0x0000001902037209 */ /* 0x000fe40007800000 */
[----:B------:R-:W-:Y:S02]  /*1c60*/  FMNMX R5, R51, R4, !PT ;  /* 0x0000000433057209 */ /* 0x000fe40007800000 */
[----:B------:R-:W-:Y:S02]  /*1c70*/  FMNMX R4, R28, R3, !PT ;  /* 0x000000031c047209 */ /* 0x000fe40007800000 */
[----:B------:R-:W-:Y:S02]  /*1c80*/  FSEL R64, R64, -INF , !P2 ;  /* 0xff80000040407808 */ /* 0x000fe40005000000 */
[----:B------:R-:W-:Y:S02]  /*1c90*/  FSEL R66, R66, -INF , !P2 ;  /* 0xff80000042427808 */ /* 0x000fe40005000000 */
[----:B------:R-:W-:Y:S01]  /*1ca0*/  ISETP.GE.AND P2, PT, R6, UR10, PT ;  /* 0x0000000a06007c0c */ /* 0x000fe2000bf46270 */
[----:B------:R-:W-:Y:S01]  /*1cb0*/  ULDC UR10, c[0x0][0x28c] ;  /* 0x0000a300000a7ab9 */ /* 0x000fe20000000800 */
[----:B------:R-:W-:-:S02]  /*1cc0*/  FMNMX R6, R54, R5, !PT ;  /* 0x0000000536067209 */ /* 0x000fc40007800000 */
[----:B------:R-:W-:Y:S02]  /*1cd0*/  FMNMX R3, R29, R4, !PT ;  /* 0x000000041d037209 */ /* 0x000fe40007800000 */
[----:B------:R-:W-:Y:S02]  /*1ce0*/  FMNMX R5, R55, R6, !PT ;  /* 0x0000000637057209 */ /* 0x000fe40007800000 */
[----:B------:R-:W-:Y:S02]  /*1cf0*/  FMNMX R4, R32, R3, !PT ;  /* 0x0000000320047209 */ /* 0x000fe40007800000 */
[----:B------:R-:W-:Y:S02]  /*1d00*/  FMNMX R6, R58, R5, !PT ;  /* 0x000000053a067209 */ /* 0x000fe40007800000 */
[----:B------:R-:W-:Y:S02]  /*1d10*/  FMNMX R3, R33, R4, !PT ;  /* 0x0000000421037209 */ /* 0x000fe40007800000 */
[----:B------:R-:W-:-:S02]  /*1d20*/  FMNMX R5, R59, R6, !PT ;  /* 0x000000063b057209 */ /* 0x000fc40007800000 */
[----:B------:R-:W-:Y:S02]  /*1d30*/  FMNMX R4, R36, R3, !PT ;  /* 0x0000000324047209 */ /* 0x000fe40007800000 */
[----:B------:R-:W-:Y:S02]  /*1d40*/  FMNMX R6, R62, R5, !PT ;  /* 0x000000053e067209 */ /* 0x000fe40007800000 */
[----:B------:R-:W-:Y:S02]  /*1d50*/  FMNMX R3, R37, R4, !PT ;  /* 0x0000000425037209 */ /* 0x000fe40007800000 */
[----:B------:R-:W-:Y:S02]  /*1d60*/  FSEL R65, R65, -INF , !P3 ;  /* 0xff80000041417808 */ /* 0x000fe40005800000 */
[----:B------:R-:W-:Y:S02]  /*1d70*/  FSEL R67, R67, -INF , !P3 ;  /* 0xff80000043437808 */ /* 0x000fe40005800000 */
[----:B------:R-:W-:-:S02]  /*1d80*/  FMNMX R5, R63, R6, !PT ;  /* 0x000000063f057209 */ /* 0x000fc40007800000 */
[----:B------:R-:W-:Y:S01]  /*1d90*/  ISETP.GE.AND P3, PT, R8, UR10, PT ;  /* 0x0000000a08007c0c */ /* 0x000fe2000bf66270 */
[----:B------:R-:W-:Y:S01]  /*1da0*/  ULDC UR10, c[0x0][0x28c] ;  /* 0x0000a300000a7ab9 */ /* 0x000fe20000000800 */
[----:B------:R-:W-:Y:S02]  /*1db0*/  FMNMX R4, R40, R3, !PT ;  /* 0x0000000328047209 */ /* 0x000fe40007800000 */
[----:B------:R-:W-:Y:S02]  /*1dc0*/  IADD3 R8, R0, 0x70, RZ ;  /* 0x0000007000087810 */ /* 0x000fe40007ffe0ff */
[----:B------:R-:W-:Y:S02]  /*1dd0*/  FMNMX R6, R66, R5, !PT ;  /* 0x0000000542067209 */ /* 0x000fe40007800000 */
[----:B------:R-:W-:Y:S02]  /*1de0*/  FSEL R68, R68, -INF , !P4 ;  /* 0xff80000044447808 */ /* 0x000fe40006000000 */
[----:B------:R-:W-:-:S02]  /*1df0*/  FSEL R70, R70, -INF , !P4 ;  /* 0xff80000046467808 */ /* 0x000fc40006000000 */
[----:B------:R-:W-:Y:S02]  /*1e00*/  FMNMX R3, R41, R4, !PT ;  /* 0x0000000429037209 */ /* 0x000fe40007800000 */
[----:B------:R-:W-:Y:S01]  /*1e10*/  ISETP.GE.AND P4, PT, R8, UR10, PT ;  /* 0x0000000a08007c0c */ /* 0x000fe2000bf86270 */
[----:B------:R-:W-:Y:S01]  /*1e20*/  ULDC UR10, c[0x0][0x28c] ;  /* 0x0000a300000a7ab9 */ /* 0x000fe20000000800 */
[----:B------:R-:W-:Y:S02]  /*1e30*/  IADD3 R8, R0, 0x71, RZ ;  /* 0x0000007100087810 */ /* 0x000fe40007ffe0ff */
[----:B------:R-:W-:Y:S02]  /*1e40*/  FMNMX R5, R67, R6, !PT ;  /* 0x0000000643057209 */ /* 0x000fe40007800000 */
[----:B------:R-:W-:Y:S01]  /*1e50*/  FMNMX R4, R44, R3, !PT ;  /* 0x000000032c047209 */ /* 0x000fe20007800000 */
[----:B------:R-:W2:Y:S01]  /*1e60*/  LDC R6, c[0x0][0x28c] ;  /* 0x0000a300ff067b82 */ /* 0x000ea20000000800 */
[----:B------:R-:W-:-:S02]  /*1e70*/  FSEL R69, R69, -INF , !P6 ;  /* 0xff80000045457808 */ /* 0x000fc40007000000 */
[----:B------:R-:W-:Y:S02]  /*1e80*/  FSEL R71, R71, -INF , !P6 ;  /* 0xff80000047477808 */ /* 0x000fe40007000000 */
[----:B------:R-:W-:Y:S01]  /*1e90*/  ISETP.GE.AND P6, PT, R8, UR10, PT ;  /* 0x0000000a08007c0c */ /* 0x000fe2000bfc6270 */
[----:B------:R-:W-:Y:S01]  /*1ea0*/  ULDC UR10, c[0x0][0x28c] ;  /* 0x0000a300000a7ab9 */ /* 0x000fe20000000800 */
[----:B------:R-:W-:Y:S02]  /*1eb0*/  FMNMX R8, R70, R5, !PT ;  /* 0x0000000546087209 */ /* 0x000fe40007800000 */
[----:B------:R-:W-:Y:S02]  /*1ec0*/  FMNMX R3, R45, R4, !PT ;  /* 0x000000042d037209 */ /* 0x000fe40007800000 */
[----:B------:R-:W-:Y:S02]  /*1ed0*/  FSEL R74, R74, -INF , !P1 ;  /* 0xff8000004a4a7808 */ /* 0x000fe40004800000 */
[----:B------:R-:W-:-:S02]  /*1ee0*/  FMNMX R5, R71, R8, !PT ;  /* 0x0000000847057209 */ /* 0x000fc40007800000 */
[----:B------:R-:W-:Y:S02]  /*1ef0*/  FMNMX R4, R48, R3, !PT ;  /* 0x0000000330047209 */ /* 0x000fe40007800000 */
[----:B------:R-:W-:Y:S02]  /*1f00*/  FSEL R75, R75, -INF , !P5 ;  /* 0xff8000004b4b7808 */ /* 0x000fe40006800000 */
[----:B------:R-:W-:Y:S02]  /*1f10*/  FMNMX R8, R74, R5, !PT ;  /* 0x000000054a087209 */ /* 0x000fe40007800000 */
[----:B------:R-:W-:Y:S02]  /*1f20*/  FMNMX R3, R49, R4, !PT ;  /* 0x0000000431037209 */ /* 0x000fe40007800000 */
[----:B------:R-:W-:Y:S02]  /*1f30*/  FSEL R78, R78, -INF , !P2 ;  /* 0xff8000004e4e7808 */ /* 0x000fe40005000000 */
[----:B------:R-:W-:-:S02]  /*1f40*/  FMNMX R5, R75, R8, !PT ;  /* 0x000000084b057209 */ /* 0x000fc40007800000 */
[----:B------:R-:W-:Y:S02]  /*1f50*/  FMNMX R4, R52, R3, !PT ;  /* 0x0000000334047209 */ /* 0x000fe40007800000 */
[----:B------:R-:W-:Y:S02]  /*1f60*/  FMNMX R8, R78, R5, !PT ;  /* 0x000000054e087209 */ /* 0x000fe40007800000 */
[----:B------:R-:W-:Y:S02]  /*1f70*/  FMNMX R5, R53, R4, !PT ;  /* 0x0000000435057209 */ /* 0x000fe40007800000 */
[----:B------:R-:W-:Y:S02]  /*1f80*/  IADD3 R3, R0, 0x79, RZ ;  /* 0x0000007900037810 */ /* 0x000fe40007ffe0ff */
[----:B------:R-:W-:Y:S02]  /*1f90*/  FMNMX R4, R56, R5, !PT ;  /* 0x0000000538047209 */ /* 0x000fe40007800000 */
[----:B------:R-:W-:-:S02]  /*1fa0*/  FSEL R73, R73, -INF , !P5 ;  /* 0xff80000049497808 */ /* 0x000fc40006800000 */
[----:B--2---:R-:W-:Y:S02]  /*1fb0*/  ISETP.GE.AND P5, PT, R3, R6, PT ;  /* 0x000000060300720c */ /* 0x004fe40003fa6270 */
[----:B------:R-:W-:Y:S02]  /*1fc0*/  FMNMX R3, R57, R4, !PT ;  /* 0x0000000439037209 */ /* 0x000fe40007800000 */
[----:B------:R-:W-:Y:S02]  /*1fd0*/  FSEL R79, R79, -INF , !P3 ;  /* 0xff8000004f4f7808 */ /* 0x000fe40005800000 */
[----:B------:R-:W-:Y:S02]  /*1fe0*/  FSEL R72, R72, -INF , !P1 ;  /* 0xff80000048487808 */ /* 0x000fe40004800000 */
[----:B------:R-:W-:Y:S01]  /*1ff0*/  ISETP.GE.AND P1, PT, R9, UR10, PT ;  /* 0x0000000a09007c0c */ /* 0x000fe2000bf26270 */
[----:B------:R-:W-:Y:S01]  /*2000*/  ULDC UR10, c[0x0][0x604] ;  /* 0x00018100000a7ab9 */ /* 0x000fe20000000800 */
[----:B------:R-:W-:-:S02]  /*2010*/  FMNMX R4, R60, R3, !PT ;  /* 0x000000033c047209 */ /* 0x000fc40007800000 */
[----:B------:R-:W-:Y:S02]  /*2020*/  FSEL R82, R82, -INF , !P4 ;  /* 0xff80000052527808 */ /* 0x000fe40006000000 */
[----:B------:R-:W-:Y:S02]  /*2030*/  FMNMX R9, R79, R8, !PT ;  /* 0x000000084f097209 */ /* 0x000fe40007800000 */
[----:B------:R-:W-:Y:S02]  /*2040*/  FMNMX R3, R61, R4, !PT ;  /* 0x000000043d037209 */ /* 0x000fe40007800000 */
[----:B------:R-:W-:Y:S02]  /*2050*/  FSEL R83, R83, -INF , !P6 ;  /* 0xff80000053537808 */ /* 0x000fe40007000000 */
[----:B------:R-:W-:Y:S02]  /*2060*/  FMNMX R8, R82, R9, !PT ;  /* 0x0000000952087209 */ /* 0x000fe40007800000 */
[----:B------:R-:W-:-:S02]  /*2070*/  FMNMX R4, R64, R3, !PT ;  /* 0x0000000340047209 */ /* 0x000fc40007800000 */
[----:B------:R-:W-:Y:S02]  /*2080*/  FSEL R86, R86, -INF , !P1 ;  /* 0xff80000056567808 */ /* 0x000fe40004800000 */
[----:B------:R-:W-:Y:S02]  /*2090*/  FMNMX R5, R83, R8, !PT ;  /* 0x0000000853057209 */ /* 0x000fe40007800000 */
[----:B------:R-:W-:Y:S02]  /*20a0*/  FMNMX R3, R65, R4, !PT ;  /* 0x0000000441037209 */ /* 0x000fe40007800000 */
[----:B------:R-:W-:Y:S02]  /*20b0*/  FSEL R87, R87, -INF , !P5 ;  /* 0xff80000057577808 */ /* 0x000fe40006800000 */
[----:B------:R-:W-:Y:S02]  /*20c0*/  FMNMX R8, R86, R5, !PT ;  /* 0x0000000556087209 */ /* 0x000fe40007800000 */
[----:B------:R-:W-:-:S02]  /*20d0*/  FMNMX R4, R68, R3, !PT ;  /* 0x0000000344047209 */ /* 0x000fc40007800000 */
[----:B------:R-:W-:Y:S02]  /*20e0*/  FMNMX R8, R87, R8, !PT ;  /* 0x0000000857087209 */ /* 0x000fe40007800000 */
[----:B------:R-:W-:Y:S02]  /*20f0*/  FMNMX R3, R69, R4, !PT ;  /* 0x0000000445037209 */ /* 0x000fe40007800000 */
[----:B------:R-:W-:Y:S01]  /*2100*/  FSEL R76, R76, -INF , !P2 ;  /* 0xff8000004c4c7808 */ /* 0x000fe20005000000 */
[----:B------:R-:W2:Y:S01]  /*2110*/  SHFL.BFLY PT, R5, R8, 0x1, 0x1f ;  /* 0x0c201f0008057f89 */ /* 0x000ea200000e0000 */
[----:B------:R-:W-:Y:S02]  /*2120*/  FMNMX R4, R72, R3, !PT ;  /* 0x0000000348047209 */ /* 0x000fe40007800000 */
[----:B------:R-:W-:Y:S02]  /*2130*/  FSEL R77, R77, -INF , !P3 ;  /* 0xff8000004d4d7808 */ /* 0x000fe40005800000 */
[----:B------:R-:W-:-:S02]  /*2140*/  FMNMX R3, R73, R4, !PT ;  /* 0x0000000449037209 */ /* 0x000fc40007800000 */
[----:B------:R-:W-:Y:S02]  /*2150*/  FSEL R80, R80, -INF , !P4 ;  /* 0xff80000050507808 */ /* 0x000fe40006000000 */
[----:B------:R-:W-:Y:S02]  /*2160*/  FMNMX R4, R76, R3, !PT ;  /* 0x000000034c047209 */ /* 0x000fe40007800000 */
[----:B------:R-:W-:Y:S02]  /*2170*/  FSEL R81, R81, -INF , !P6 ;  /* 0xff80000051517808 */ /* 0x000fe40007000000 */
[----:B------:R-:W-:Y:S02]  /*2180*/  FMNMX R3, R77, R4, !PT ;  /* 0x000000044d037209 */ /* 0x000fe40007800000 */
[----:B------:R-:W-:Y:S02]  /*2190*/  FSEL R84, R84, -INF , !P1 ;  /* 0xff80000054547808 */ /* 0x000fe40004800000 */
[----:B------:R-:W-:-:S02]  /*21a0*/  FMNMX R4, R80, R3, !PT ;  /* 0x0000000350047209 */ /* 0x000fc40007800000 */
[----:B------:R-:W-:Y:S02]  /*21b0*/  FSEL R85, R85, -INF , !P5 ;  /* 0xff80000055557808 */ /* 0x000fe40006800000 */
[----:B------:R-:W-:Y:S02]  /*21c0*/  FMNMX R3, R81, R4, !PT ;  /* 0x0000000451037209 */ /* 0x000fe40007800000 */
[----:B--2---:R-:W-:Y:S02]  /*21d0*/  FMNMX R9, R8, R5, !PT ;  /* 0x0000000508097209 */ /* 0x004fe40007800000 */
[----:B------:R-:W-:-:S03]  /*21e0*/  FMNMX R4, R84, R3, !PT ;  /* 0x0000000354047209 */ /* 0x000fc60007800000 */
[----:B------:R-:W2:Y:S01]  /*21f0*/  SHFL.BFLY PT, R8, R9, 0x2, 0x1f ;  /* 0x0c401f0009087f89 */ /* 0x000ea200000e0000 */
[----:B------:R-:W-:-:S05]  /*2200*/  FMNMX R4, R85, R4, !PT ;  /* 0x0000000455047209 */ /* 0x000fca0007800000 */
[----:B------:R-:W3:Y:S01]  /*2210*/  SHFL.BFLY PT, R3, R4, 0x1, 0x1f ;  /* 0x0c201f0004037f89 */ /* 0x000ee200000e0000 */
[----:B--2---:R-:W-:-:S04]  /*2220*/  FMNMX R5, R9, R8, !PT ;  /* 0x0000000809057209 */ /* 0x004fc80007800000 */
[C---:B------:R-:W-:Y:S02]  /*2230*/  FSETP.NEU.AND P1, PT, R5.reuse, -INF , PT ;  /* 0xff8000000500780b */ /* 0x040fe40003f2d000 */
[----:B---3--:R-:W-:Y:S02]  /*2240*/  FMNMX R3, R4, R3, !PT ;  /* 0x0000000304037209 */ /* 0x008fe40007800000 */
[----:B------:R-:W-:-:S03]  /*2250*/  FSEL R8, R5, RZ, P1 ;  /* 0x000000ff05087208 */ /* 0x000fc60000800000 */
[----:B------:R-:W2:Y:S02]  /*2260*/  SHFL.BFLY PT, R4, R3, 0x2, 0x1f ;  /* 0x0c401f0003047f89 */ /* 0x000ea400000e0000 */
[----:B------:R-:W-:Y:S01]  /*2270*/  FMUL R8, R8, UR10 ;  /* 0x0000000a08087c20 */ /* 0x000fe20008400000 */
[----:B------:R-:W-:-:S03]  /*2280*/  ULDC UR10, c[0x0][0x604] ;  /* 0x00018100000a7ab9 */ /* 0x000fc60000000800 */
[--C-:B------:R-:W-:Y:S01]  /*2290*/  FFMA R9, R26, UR10, -R8.reuse ;  /* 0x0000000a1a097c23 */ /* 0x100fe20008000808 */
[----:B------:R-:W-:Y:S02]  /*22a0*/  ULDC UR10, c[0x0][0x604] ;  /* 0x00018100000a7ab9 */ /* 0x000fe40000000800 */
[--C-:B------:R-:W-:Y:S01]  /*22b0*/  FFMA R10, R27, UR10, -R8.reuse ;  /* 0x0000000a1b0a7c23 */ /* 0x100fe20008000808 */
[----:B------:R-:W-:Y:S01]  /*22c0*/  ULDC UR10, c[0x0][0x604] ;  /* 0x00018100000a7ab9 */ /* 0x000fe20000000800 */
[----:B------:R-:W-:Y:S01]  /*22d0*/  FSETP.GEU.AND P1, PT, R9, -126, PT ;  /* 0xc2fc00000900780b */ /* 0x000fe20003f2e000 */
        /* <DEDUP_REMOVED lines=13> */
[----:B--2---:R-:W-:Y:S01]  /*23b0*/  FMNMX R4, R3, R4, !PT ;  /* 0x0000000403047209 */ /* 0x004fe20007800000 */
[----:B------:R-:W-:Y:S01]  /*23c0*/  ULDC UR10, c[0x0][0x604] ;  /* 0x00018100000a7ab9 */ /* 0x000fe20000000800 */
[----:B------:R-:W-:Y:S01]  /*23d0*/  @!P4 FMUL R10, R10, 0.5 ;  /* 0x3f0000000a0ac820 */ /* 0x000fe20000400000 */
[--C-:B------:R-:W-:Y:S01]  /*23e0*/  FFMA R16, R39, UR10, -R8.reuse ;  /* 0x0000000a27107c23 */ /* 0x100fe20008000808 */
[----:B------:R-:W-:Y:S01]  /*23f0*/  FSETP.NEU.AND P5, PT, R4, -INF , PT ;  /* 0xff8000000400780b */ /* 0x000fe20003fad000 */
[----:B------:R-:W-:Y:S01]  /*2400*/  ULDC UR10, c[0x0][0x604] ;  /* 0x00018100000a7ab9 */ /* 0x000fe20000000800 */
[----:B------:R-:W-:Y:S01]  /*2410*/  @!P1 FMUL R9, R9, 0.5 ;  /* 0x3f00000009099820 */ /* 0x000fe20000400000 */
[--C-:B------:R-:W-:Y:S01]  /*2420*/  FFMA R13, R42, UR10, -R8.reuse ;  /* 0x0000000a2a0d7c23 */ /* 0x100fe20008000808 */
[----:B------:R-:W-:Y:S01]  /*2430*/  FSEL R3, R4, RZ, P5 ;  /* 0x000000ff04037208 */ /* 0x000fe20002800000 */
[----:B------:R-:W-:Y:S01]  /*2440*/  @!P2 FMUL R12, R12, 0.5 ;  /* 0x3f0000000c0ca820 */ /* 0x000fe20000400000 */
[----:B------:R-:W-:Y:S01]  /*2450*/  FSETP.GEU.AND P5, PT, R14, -126, PT ;  /* 0xc2fc00000e00780b */ /* 0x000fe20003fae000 */
[----:B------:R-:W-:Y:S01]  /*2460*/  @!P6 FMUL R11, R11, 0.5 ;  /* 0x3f0000000b0be820 */ /* 0x000fe20000400000 */
[----:B------:R-:W2:Y:S01]  /*2470*/  MUFU.EX2 R10, R10 ;  /* 0x0000000a000a7308 */ /* 0x000ea20000000800 */
[----:B------:R-:W-:Y:S01]  /*2480*/  ULDC UR10, c[0x0][0x604] ;  /* 0x00018100000a7ab9 */ /* 0x000fe20000000800 */
[----:B------:R-:W-:Y:S01]  /*2490*/  @!P3 FMUL R27, R27, 0.5 ;  /* 0x3f0000001b1bb820 */ /* 0x000fe20000400000 */
[----:B------:R-:W-:Y:S01]  /*24a0*/  FFMA R18, R43, UR10, -R8 ;  /* 0x0000000a2b127c23 */ /* 0x000fe20008000808 */
[----:B------:R-:W-:-:S02]  /*24b0*/  ULDC UR10, c[0x0][0x604] ;  /* 0x00018100000a7ab9 */ /* 0x000fc40000000800 */
[--C-:B------:R-:W-:Y:S01]  /*24c0*/  FFMA R35, R46, UR10, -R8.reuse ;  /* 0x0000000a2e237c23 */ /* 0x100fe20008000808 */
[----:B------:R-:W-:Y:S01]  /*24d0*/  ULDC UR10, c[0x0][0x604] ;  /* 0x00018100000a7ab9 */ /* 0x000fe20000000800 */
[----:B------:R-:W3:Y:S01]  /*24e0*/  MUFU.EX2 R11, R11 ;  /* 0x0000000b000b7308 */ /* 0x000ee20000000800 */
[--C-:B------:R-:W-:Y:S01]  /*24f0*/  FFMA R20, R47, UR10, -R8.reuse ;  /* 0x0000000a2f147c23 */ /* 0x100fe20008000808 */
[----:B------:R-:W-:Y:S01]  /*2500*/  ULDC UR10, c[0x0][0x604] ;  /* 0x00018100000a7ab9 */ /* 0x000fe20000000800 */
[----:B------:R-:W-:Y:S01]  /*2510*/  @!P5 FMUL R14, R14, 0.5 ;  /* 0x3f0000000e0ed820 */ /* 0x000fe20000400000 */
[--C-:B------:R-:W-:Y:S01]  /*2520*/  FFMA R15, R50, UR10, -R8.reuse ;  /* 0x0000000a320f7c23 */ /* 0x100fe20008000808 */
[----:B------:R-:W-:Y:S02]  /*2530*/  ULDC UR10, c[0x0][0x604] ;  /* 0x00018100000a7ab9 */ /* 0x000fe40000000800 */
[----:B------:R-:W-:Y:S01]  /*2540*/  FFMA R22, R51, UR10, -R8 ;  /* 0x0000000a33167c23 */ /* 0x000fe20008000808 */
[----:B------:R-:W4:Y:S01]  /*2550*/  MUFU.EX2 R12, R12 ;  /* 0x0000000c000c7308 */ /* 0x000f220000000800 */
[----:B--2---:R-:W-:Y:S01]  /*2560*/  @!P4 FMUL R10, R10, R10 ;  /* 0x0000000a0a0ac220 */ /* 0x004fe20000400000 */
[----:B------:R-:W-:Y:S01]  /*2570*/  FSETP.GEU.AND P4, PT, R16, -126, PT ;  /* 0xc2fc00001000780b */ /* 0x000fe20003f8e000 */
[----:B------:R-:W-:-:S02]  /*2580*/  ULDC UR10, c[0x0][0x604] ;  /* 0x00018100000a7ab9 */ /* 0x000fc40000000800 */
[--C-:B------:R-:W-:Y:S01]  /*2590*/  FFMA R24, R54, UR10, -R8.reuse ;  /* 0x0000000a36187c23 */ /* 0x100fe20008000808 */
[----:B------:R-:W-:Y:S02]  /*25a0*/  ULDC UR10, c[0x0][0x604] ;  /* 0x00018100000a7ab9 */ /* 0x000fe40000000800 */
[----:B------:R-:W2:Y:S01]  /*25b0*/  MUFU.EX2 R14, R14 ;  /* 0x0000000e000e7308 */ /* 0x000ea20000000800 */
[----:B---3--:R-:W-:Y:S01]  /*25c0*/  @!P6 FMUL R11, R11, R11 ;  /* 0x0000000b0b0be220 */ /* 0x008fe20000400000 */
[----:B------:R-:W-:Y:S01]  /*25d0*/  FSETP.GEU.AND P6, PT, R35, -126, PT ;  /* 0xc2fc00002300780b */ /* 0x000fe20003fce000 */
[--C-:B------:R-:W-:Y:S01]  /*25e0*/  FFMA R55, R55, UR10, -R8.reuse ;  /* 0x0000000a37377c23 */ /* 0x100fe20008000808 */
[----:B------:R-:W-:Y:S02]  /*25f0*/  ULDC UR10, c[0x0][0x604] ;  /* 0x00018100000a7ab9 */ /* 0x000fe40000000800 */
[----:B------:R-:W-:Y:S01]  /*2600*/  FFMA R58, R58, UR10, -R8 ;  /* 0x0000000a3a3a7c23 */ /* 0x000fe20008000808 */
[----:B------:R-:W-:Y:S01]  /*2610*/  @!P4 FMUL R16, R16, 0.5 ;  /* 0x3f0000001010c820 */ /* 0x000fe20000400000 */
[----:B------:R-:W3:Y:S01]  /*2620*/  MUFU.EX2 R9, R9 ;  /* 0x0000000900097308 */ /* 0x000ee20000000800 */
[----:B----4-:R-:W-:Y:S01]  /*2630*/  @!P2 FMUL R12, R12, R12 ;  /* 0x0000000c0c0ca220 */ /* 0x010fe20000400000 */
[----:B------:R-:W-:Y:S01]  /*2640*/  FSETP.GEU.AND P2, PT, R18, -126, PT ;  /* 0xc2fc00001200780b */ /* 0x000fe20003f4e000 */
[----:B------:R-:W-:-:S02]  /*2650*/  ULDC UR10, c[0x0][0x604] ;  /* 0x00018100000a7ab9 */ /* 0x000fc40000000800 */
[--C-:B------:R-:W-:Y:S01]  /*2660*/  FFMA R59, R59, UR10, -R8.reuse ;  /* 0x0000000a3b3b7c23 */ /* 0x100fe20008000808 */
[----:B------:R-:W-:Y:S01]  /*2670*/  ULDC UR10, c[0x0][0x604] ;  /* 0x00018100000a7ab9 */ /* 0x000fe20000000800 */
[----:B------:R-:W-:Y:S01]  /*2680*/  @!P6 FMUL R35, R35, 0.5 ;  /* 0x3f0000002323e820 */ /* 0x000fe20000400000 */
[----:B------:R-:W4:Y:S01]  /*2690*/  MUFU.EX2 R27, R27 ;  /* 0x0000001b001b7308 */ /* 0x000f220000000800 */
[----:B--2---:R-:W-:Y:S01]  /*26a0*/  @!P5 FMUL R14, R14, R14 ;  /* 0x0000000e0e0ed220 */ /* 0x004fe20000400000 */
[----:B------:R-:W-:Y:S01]  /*26b0*/  FSETP.GEU.AND P5, PT, R20, -126, PT ;  /* 0xc2fc00001400780b */ /* 0x000fe20003fae000 */
[--C-:B------:R-:W-:Y:S01]  /*26c0*/  FFMA R62, R62, UR10, -R8.reuse ;  /* 0x0000000a3e3e7c23 */ /* 0x100fe20008000808 */
[----:B------:R-:W-:Y:S02]  /*26d0*/  ULDC UR10, c[0x0][0x604] ;  /* 0x00018100000a7ab9 */ /* 0x000fe40000000800 */
[----:B------:R-:W-:Y:S01]  /*26e0*/  FFMA R63, R63, UR10, -R8 ;  /* 0x0000000a3f3f7c23 */ /* 0x000fe20008000808 */
[----:B------:R-:W-:Y:S01]  /*26f0*/  @!P2 FMUL R18, R18, 0.5 ;  /* 0x3f0000001212a820 */ /* 0x000fe20000400000 */
[----:B------:R-:W2:Y:S01]  /*2700*/  MUFU.EX2 R35, R35 ;  /* 0x0000002300237308 */ /* 0x000ea20000000800 */
[----:B---3--:R-:W-:Y:S01]  /*2710*/  @!P1 FMUL R9, R9, R9 ;  /* 0x0000000909099220 */ /* 0x008fe20000400000 */
[----:B------:R-:W-:Y:S01]  /*2720*/  FSETP.GEU.AND P1, PT, R31, -126, PT ;  /* 0xc2fc00001f00780b */ /* 0x000fe20003f2e000 */
[----:B------:R-:W-:-:S02]  /*2730*/  ULDC UR10, c[0x0][0x604] ;  /* 0x00018100000a7ab9 */ /* 0x000fc40000000800 */
[--C-:B------:R-:W-:Y:S01]  /*2740*/  FFMA R66, R66, UR10, -R8.reuse ;  /* 0x0000000a42427c23 */ /* 0x100fe20008000808 */
[----:B------:R-:W-:Y:S01]  /*2750*/  ULDC UR10, c[0x0][0x604] ;  /* 0x00018100000a7ab9 */ /* 0x000fe20000000800 */
[----:B------:R-:W-:Y:S01]  /*2760*/  @!P5 FMUL R20, R20, 0.5 ;  /* 0x3f0000001414d820 */ /* 0x000fe20000400000 */
[----:B------:R-:W3:Y:S01]  /*2770*/  MUFU.EX2 R16, R16 ;  /* 0x0000001000107308 */ /* 0x000ee20000000800 */
[----:B----4-:R-:W-:Y:S01]  /*2780*/  @!P3 FMUL R27, R27, R27 ;  /* 0x0000001b1b1bb220 */ /* 0x010fe20000400000 */
[----:B------:R-:W-:Y:S01]  /*2790*/  FSETP.GEU.AND P3, PT, R13, -126, PT ;  /* 0xc2fc00000d00780b */ /* 0x000fe20003f6e000 */
[--C-:B------:R-:W-:Y:S01]  /*27a0*/  FFMA R67, R67, UR10, -R8.reuse ;  /* 0x0000000a43437c23 */ /* 0x100fe20008000808 */
[----:B------:R-:W-:Y:S02]  /*27b0*/  ULDC UR10, c[0x0][0x604] ;  /* 0x00018100000a7ab9 */ /* 0x000fe40000000800 */
[----:B------:R-:W-:Y:S01]  /*27c0*/  FFMA R70, R70, UR10, -R8 ;  /* 0x0000000a46467c23 */ /* 0x000fe20008000808 */
[----:B------:R-:W-:Y:S01]  /*27d0*/  @!P1 FMUL R31, R31, 0.5 ;  /* 0x3f0000001f1f9820 */ /* 0x000fe20000400000 */
[----:B------:R-:W4:Y:S01]  /*27e0*/  MUFU.EX2 R18, R18 ;  /* 0x0000001200127308 */ /* 0x000f220000000800 */
[----:B--2---:R-:W-:Y:S01]  /*27f0*/  @!P6 FMUL R35, R35, R35 ;  /* 0x000000232323e220 */ /* 0x004fe20000400000 */
[----:B------:R-:W-:Y:S01]  /*2800*/  FSETP.GEU.AND P6, PT, R58, -126, PT ;  /* 0xc2fc00003a00780b */ /* 0x000fe20003fce000 */
[----:B------:R-:W-:-:S02]  /*2810*/  ULDC UR10, c[0x0][0x604] ;  /* 0x00018100000a7ab9 */ /* 0x000fc40000000800 */
[--C-:B------:R-:W-:Y:S01]  /*2820*/  FFMA R71, R71, UR10, -R8.reuse ;  /* 0x0000000a47477c23 */ /* 0x100fe20008000808 */
[----:B------:R-:W-:Y:S01]  /*2830*/  ULDC UR10, c[0x0][0x604] ;  /* 0x00018100000a7ab9 */ /* 0x000fe20000000800 */
[----:B------:R-:W-:Y:S01]  /*2840*/  @!P3 FMUL R13, R13, 0.5 ;  /* 0x3f0000000d0db820 */ /* 0x000fe20000400000 */
        /* <DEDUP_REMOVED lines=39> */
[----:B------:R-:W-:Y:S01]  /*2ac0*/  FMUL R3, R3, UR10 ;  /* 0x0000000a03037c20 */ /* 0x000fe20008400000 */
        /* <DEDUP_REMOVED lines=83> */
[----:B------:R-:W-:Y:S02]  /*3000*/  FADD R46, R15, R82 ;  /* 0x000000520f2e7221 */ /* 0x000fe40000000000 */
[----:B------:R-:W-:Y:S01]  /*3010*/  @!P3 FMUL R78, R78, 0.5 ;  /* 0x3f0000004e4eb820 */ /* 0x000fe20000400000 */
[----:B------:R-:W2:Y:S01]  /*3020*/  MUFU.EX2 R87, R17 ;  /* 0x0000001100577308 */ /* 0x000ea20000000800 */
[----:B---3--:R-:W-:Y:S01]  /*3030*/  @!P4 FMUL R91, R91, R91 ;  /* 0x0000005b5b5bc220 */ /* 0x008fe20000400000 */
[----:B------:R-:W-:-:S05]  /*3040*/  FSETP.GEU.AND P4, PT, R8, -126, PT ;  /* 0xc2fc00000800780b */ /* 0x000fca0003f8e000 */
[----:B------:R-:W-:Y:S01]  /*3050*/  @!P6 FMUL R28, R28, 0.5 ;  /* 0x3f0000001c1ce820 */ /* 0x000fe20000400000 */
[----:B------:R-:W3:Y:S01]  /*3060*/  MUFU.EX2 R74, R74 ;  /* 0x0000004a004a7308 */ /* 0x000ee20000000800 */
[----:B----4-:R-:W-:Y:S01]  /*3070*/  @!P2 FMUL R83, R83, R83 ;  /* 0x000000535353a220 */ /* 0x010fe20000400000 */
[----:B------:R-:W-:-:S05]  /*3080*/  FSETP.GEU.AND P2, PT, R25, -126, PT ;  /* 0xc2fc00001900780b */ /* 0x000fca0003f4e000 */
[----:B------:R-:W-:Y:S01]  /*3090*/  @!P4 FMUL R8, R8, 0.5 ;  /* 0x3f0000000808c820 */ /* 0x000fe20000400000 */
[----:B------:R-:W4:Y:S01]  /*30a0*/  MUFU.EX2 R78, R78 ;  /* 0x0000004e004e7308 */ /* 0x000f220000000800 */
[----:B--2---:R-:W-:Y:S01]  /*30b0*/  @!P5 FMUL R87, R87, R87 ;  /* 0x000000575757d220 */ /* 0x004fe20000400000 */
[----:B------:R-:W-:-:S05]  /*30c0*/  FSETP.GEU.AND P5, PT, R29, -126, PT ;  /* 0xc2fc00001d00780b */ /* 0x000fca0003fae000 */
        /* <DEDUP_REMOVED lines=21> */
[----:B------:R4:W5:Y:S01]  /*3220*/  MUFU.EX2 R17, R2 ;  /* 0x0000000200117308 */ /* 0x0009620000000800 */
[----:B--2---:R-:W-:Y:S01]  /*3230*/  @!P5 FMUL R19, R19, R19 ;  /* 0x000000131313d220 */ /* 0x004fe20000400000 */
[----:B------:R-:W-:-:S05]  /*3240*/  FSETP.GEU.AND P5, PT, R41, -126, PT ;  /* 0xc2fc00002900780b */ /* 0x000fca0003fae000 */
[----:B------:R-:W-:Y:S01]  /*3250*/  @!P4 FMUL R33, R33, 0.5 ;  /* 0x3f0000002121c820 */ /* 0x000fe20000400000 */
[----:B------:R-:W2:Y:S01]  /*3260*/  MUFU.EX2 R23, R37 ;  /* 0x0000002500177308 */ /* 0x000ea20000000800 */
[----:B---3--:R-:W-:Y:S01]  /*3270*/  @!P1 FMUL R43, R43, R43 ;  /* 0x0000002b2b2b9220 */ /* 0x008fe20000400000 */
[----:B------:R-:W-:Y:S01]  /*3280*/  FSETP.GEU.AND P1, PT, R32, -126, PT ;  /* 0xc2fc00002000780b */ /* 0x000fe20003f2e000 */
[--C-:B----4-:R-:W-:Y:S01]  /*3290*/  FFMA R2, R57, UR10, -R3.reuse ;  /* 0x0000000a39027c23 */ /* 0x110fe20008000803 */
[----:B------:R-:W-:Y:S02]  /*32a0*/  ULDC UR10, c[0x0][0x604] ;  /* 0x00018100000a7ab9 */ /* 0x000fe40000000800 */
[----:B------:R-:W-:Y:S01]  /*32b0*/  FFMA R60, R60, UR10, -R3 ;  /* 0x0000000a3c3c7c23 */ /* 0x000fe20008000803 */
[----:B------:R-:W-:Y:S01]  /*32c0*/  @!P5 FMUL R41, R41, 0.5 ;  /* 0x3f0000002929d820 */ /* 0x000fe20000400000 */
[----:B------:R3:W4:Y:S01]  /*32d0*/  MUFU.EX2 R21, R33 ;  /* 0x0000002100157308 */ /* 0x0007220000000800 */
[----:B-----5:R-:W-:Y:S01]  /*32e0*/  @!P3 FMUL R17, R17, R17 ;  /* 0x000000111111b220 */ /* 0x020fe20000400000 */
[----:B------:R-:W-:Y:S01]  /*32f0*/  FSETP.GEU.AND P3, PT, R36, -126, PT ;  /* 0xc2fc00002400780b */ /* 0x000fe20003f6e000 */
[----:B------:R-:W-:-:S02]  /*3300*/  ULDC UR10, c[0x0][0x604] ;  /* 0x00018100000a7ab9 */ /* 0x000fc40000000800 */
[--C-:B------:R-:W-:Y:S01]  /*3310*/  FFMA R25, R61, UR10, -R3.reuse ;  /* 0x0000000a3d197c23 */ /* 0x100fe20008000803 */
[----:B------:R-:W-:Y:S01]  /*3320*/  ULDC UR10, c[0x0][0x604] ;  /* 0x00018100000a7ab9 */ /* 0x000fe20000000800 */
[----:B------:R-:W-:Y:S01]  /*3330*/  @!P1 FMUL R32, R32, 0.5 ;  /* 0x3f00000020209820 */ /* 0x000fe20000400000 */
[----:B------:R-:W5:Y:S01]  /*3340*/  MUFU.EX2 R40, R40 ;  /* 0x0000002800287308 */ /* 0x000f620000000800 */
[----:B--2---:R-:W-:Y:S01]  /*3350*/  @!P2 FMUL R23, R23, R23 ;  /* 0x000000171717a220 */ /* 0x004fe20000400000 */
[----:B------:R-:W-:Y:S01]  /*3360*/  FSETP.GEU.AND P2, PT, R49, -126, PT ;  /* 0xc2fc00003100780b */ /* 0x000fe20003f4e000 */
[----:B------:R-:W-:Y:S01]  /*3370*/  FFMA R64, R64, UR10, -R3 ;  /* 0x0000000a40407c23 */ /* 0x000fe20008000803 */
[----:B------:R-:W-:Y:S01]  /*3380*/  ULDC UR10, c[0x0][0x604] ;  /* 0x00018100000a7ab9 */ /* 0x000fe20000000800 */
[----:B---3--:R-:W-:Y:S01]  /*3390*/  FADD R33, R18, R91 ;  /* 0x0000005b12217221 */ /* 0x008fe20000000000 */
[----:B------:R-:W-:Y:S01]  /*33a0*/  FFMA R29, R65, UR10, -R3 ;  /* 0x0000000a411d7c23 */ /* 0x000fe20008000803 */
[----:B------:R-:W-:Y:S01]  /*33b0*/  @!P3 FMUL R36, R36, 0.5 ;  /* 0x3f0000002424b820 */ /* 0x000fe20000400000 */
[----:B------:R-:W2:Y:S01]  /*33c0*/  MUFU.EX2 R59, R41 ;  /* 0x00000029003b7308 */ /* 0x000ea20000000800 */
[----:B----4-:R-:W-:Y:S01]  /*33d0*/  @!P4 FMUL R21, R21, R21 ;  /* 0x000000151515c220 */ /* 0x010fe20000400000 */
[----:B------:R-:W-:Y:S01]  /*33e0*/  FSETP.GEU.AND P4, PT, R45, -126, PT ;  /* 0xc2fc00002d00780b */ /* 0x000fe20003f8e000 */
[----:B------:R-:W-:-:S02]  /*33f0*/  ULDC UR10, c[0x0][0x604] ;  /* 0x00018100000a7ab9 */ /* 0x000fc40000000800 */
[--C-:B------:R-:W-:Y:S01]  /*3400*/  FFMA R68, R68, UR10, -R3.reuse ;  /* 0x0000000a44447c23 */ /* 0x100fe20008000803 */
[----:B------:R-:W-:Y:S01]  /*3410*/  ULDC UR10, c[0x0][0x604] ;  /* 0x00018100000a7ab9 */ /* 0x000fe20000000800 */
[----:B------:R-:W-:Y:S01]  /*3420*/  @!P2 FMUL R49, R49, 0.5 ;  /* 0x3f0000003131a820 */ /* 0x000fe20000400000 */
[----:B------:R-:W3:Y:S01]  /*3430*/  MUFU.EX2 R30, R36 ;  /* 0x00000024001e7308 */ /* 0x000ee20000000800 */
[----:B-----5:R-:W-:Y:S01]  /*3440*/  @!P6 FMUL R40, R40, R40 ;  /* 0x000000282828e220 */ /* 0x020fe20000400000 */
[----:B------:R-:W-:Y:S01]  /*3450*/  FSETP.GEU.AND P6, PT, R52, -126, PT ;  /* 0xc2fc00003400780b */ /* 0x000fe20003fce000 */
[----:B------:R-:W-:Y:S01]  /*3460*/  FFMA R72, R72, UR10, -R3 ;  /* 0x0000000a48487c23 */ /* 0x000fe20008000803 */
[----:B------:R-:W-:-:S03]  /*3470*/  ULDC UR10, c[0x0][0x604] ;  /* 0x00018100000a7ab9 */ /* 0x000fc60000000800 */
        /* <DEDUP_REMOVED lines=30> */
[----:B---3--:R-:W-:-:S06]  /*3660*/  @!P2 FMUL R54, R54, R54 ;  /* 0x000000363636a220 */ /* 0x008fcc0000400000 */
[----:B------:R-:W-:Y:S01]  /*3670*/  @!P5 FMUL R29, R29, 0.5 ;  /* 0x3f0000001d1dd820 */ /* 0x000fe20000400000 */
[----:B------:R3:W5:Y:S01]  /*3680*/  MUFU.EX2 R61, R2 ;  /* 0x00000002003d7308 */ /* 0x0007620000000800 */
[----:B----4-:R-:W-:Y:S01]  /*3690*/  @!P3 FMUL R36, R36, R36 ;  /* 0x000000242424b220 */ /* 0x010fe20000400000 */
[----:B------:R-:W-:-:S06]  /*36a0*/  FSETP.GEU.AND P3, PT, R60, -126, PT ;  /* 0xc2fc00003c00780b */ /* 0x000fcc0003f6e000 */
[----:B------:R-:W4:Y:S01]  /*36b0*/  MUFU.EX2 R65, R64 ;  /* 0x0000004000417308 */ /* 0x000f220000000800 */
[--C-:B---3--:R-:W-:Y:S01]  /*36c0*/  FFMA R2, R69, UR10, -R3.reuse ;  /* 0x0000000a45027c23 */ /* 0x108fe20008000803 */
[----:B------:R-:W-:Y:S01]  /*36d0*/  ULDC UR10, c[0x0][0x604] ;  /* 0x00018100000a7ab9 */ /* 0x000fe20000000800 */
[----:B--2---:R-:W-:Y:S01]  /*36e0*/  @!P1 FMUL R34, R34, R34 ;  /* 0x0000002222229220 */ /* 0x004fe20000400000 */
[--C-:B------:R-:W-:Y:S01]  /*36f0*/  FFMA R25, R73, UR10, -R3.reuse ;  /* 0x0000000a49197c23 */ /* 0x100fe20008000803 */
[----:B------:R-:W-:Y:S01]  /*3700*/  ULDC UR10, c[0x0][0x604] ;  /* 0x00018100000a7ab9 */ /* 0x000fe20000000800 */
[----:B------:R-:W-:Y:S01]  /*3710*/  FSETP.GEU.AND P1, PT, R56, -126, PT ;  /* 0xc2fc00003800780b */ /* 0x000fe20003f2e000 */
[--C-:B------:R-:W-:Y:S01]  /*3720*/  FFMA R80, R80, UR10, -R3.reuse ;  /* 0x0000000a50507c23 */ /* 0x100fe20008000803 */
[----:B------:R-:W2:Y:S01]  /*3730*/  MUFU.EX2 R48, R29 ;  /* 0x0000001d00307308 */ /* 0x000ea20000000800 */
[----:B------:R-:W-:Y:S01]  /*3740*/  ULDC UR10, c[0x0][0x604] ;  /* 0x00018100000a7ab9 */ /* 0x000fe20000000800 */
[----:B------:R-:W-:Y:S01]  /*3750*/  FSETP.GEU.AND P2, PT, R25, -126, PT ;  /* 0xc2fc00001900780b */ /* 0x000fe20003f4e000 */
[----:B------:R-:W-:Y:S01]  /*3760*/  FFMA R81, R81, UR10, -R3 ;  /* 0x0000000a51517c23 */ /* 0x000fe20008000803 */
[----:B-----5:R-:W-:Y:S01]  /*3770*/  @!P4 FMUL R61, R61, R61 ;  /* 0x0000003d3d3dc220 */ /* 0x020fe20000400000 */
[----:B------:R-:W-:Y:S01]  /*3780*/  FSETP.GEU.AND P4, PT, R72, -126, PT ;  /* 0xc2fc00004800780b */ /* 0x000fe20003f8e000 */
[----:B------:R-:W-:Y:S01]  /*3790*/  @!P3 FMUL R60, R60, 0.5 ;  /* 0x3f0000003c3cb820 */ /* 0x000fe20000400000 */
[----:B------:R-:W-:Y:S01]  /*37a0*/  ULDC UR10, c[0x0][0x604] ;  /* 0x00018100000a7ab9 */ /* 0x000fe20000000800 */
[----:B----4-:R-:W-:Y:S01]  /*37b0*/  @!P6 FMUL R65, R65, R65 ;  /* 0x000000414141e220 */ /* 0x010fe20000400000 */
[----:B------:R-:W-:-:S02]  /*37c0*/  FSETP.GEU.AND P6, PT, R80, -126, PT ;  /* 0xc2fc00005000780b */ /* 0x000fc40003fce000 */
[----:B------:R-:W-:Y:S01]  /*37d0*/  @!P1 FMUL R56, R56, 0.5 ;  /* 0x3f00000038389820 */ /* 0x000fe20000400000 */
[----:B------:R3:W4:Y:S01]  /*37e0*/  MUFU.EX2 R71, R60 ;  /* 0x0000003c00477308 */ /* 0x0007220000000800 */
[--C-:B------:R-:W-:Y:S01]  /*37f0*/  FFMA R76, R76, UR10, -R3.reuse ;  /* 0x0000000a4c4c7c23 */ /* 0x100fe20008000803 */
[----:B------:R-:W-:Y:S01]  /*3800*/  ULDC UR10, c[0x0][0x604] ;  /* 0x00018100000a7ab9 */ /* 0x000fe20000000800 */
[----:B------:R-:W-:Y:S01]  /*3810*/  @!P2 FMUL R25, R25, 0.5 ;  /* 0x3f0000001919a820 */ /* 0x000fe20000400000 */
[--C-:B------:R-:W-:Y:S01]  /*3820*/  FFMA R77, R77, UR10, -R3.reuse ;  /* 0x0000000a4d4d7c23 */ /* 0x100fe20008000803 */
[----:B--2---:R-:W-:Y:S01]  /*3830*/  @!P5 FMUL R48, R48, R48 ;  /* 0x000000303030d220 */ /* 0x004fe20000400000 */
[----:B------:R-:W-:Y:S01]  /*3840*/  FSETP.GEU.AND P5, PT, R81, -126, PT ;  /* 0xc2fc00005100780b */ /* 0x000fe20003fae000 */
[----:B------:R-:W-:Y:S01]  /*3850*/  @!P4 FMUL R72, R72, 0.5 ;  /* 0x3f0000004848c820 */ /* 0x000fe20000400000 */
[----:B------:R2:W5:Y:S01]  /*3860*/  MUFU.EX2 R44, R25 ;  /* 0x00000019002c7308 */ /* 0x0005620000000800 */
[----:B------:R-:W-:Y:S01]  /*3870*/  ULDC UR10, c[0x0][0x604] ;  /* 0x00018100000a7ab9 */ /* 0x000fe20000000800 */
[----:B------:R-:W-:Y:S01]  /*3880*/  FADD R29, R13, R74 ;  /* 0x0000004a0d1d7221 */ /* 0x000fe20000000000 */
[----:B------:R-:W-:Y:S01]  /*3890*/  @!P6 FMUL R80, R80, 0.5 ;  /* 0x3f0000005050e820 */ /* 0x000fe20000400000 */
[--C-:B------:R-:W-:Y:S01]  /*38a0*/  FFMA R84, R84, UR10, -R3.reuse ;  /* 0x0000000a54547c23 */ /* 0x100fe20008000803 */
[----:B------:R-:W-:Y:S01]  /*38b0*/  FFMA R3, R85, UR11, -R3 ;  /* 0x0000000b55037c23 */ /* 0x000fe20008000803 */
[----:B---3--:R-:W-:-:S02]  /*38c0*/  FADD R60, R22, R87 ;  /* 0x00000057163c7221 */ /* 0x008fc40000000000 */
[----:B------:R3:W1:Y:S01]  /*38d0*/  MUFU.EX2 R52, R56 ;  /* 0x0000003800347308 */ /* 0x0006620000000800 */
[----:B----4-:R-:W-:Y:S01]  /*38e0*/  @!P3 FMUL R71, R71, R71 ;  /* 0x000000474747b220 */ /* 0x010fe20000400000 */
[----:B------:R-:W-:Y:S01]  /*38f0*/  FSETP.GEU.AND P3, PT, R2, -126, PT ;  /* 0xc2fc00000200780b */ /* 0x000fe20003f6e000 */
[----:B------:R-:W-:Y:S01]  /*3900*/  @!P5 FMUL R81, R81, 0.5 ;  /* 0x3f0000005151d820 */ /* 0x000fe20000400000 */
[----:B--2---:R-:W-:-:S04]  /*3910*/  FADD R25, R11, R66 ;  /* 0x000000420b197221 */ /* 0x004fc80000000000 */
[----:B------:R-:W2:Y:S01]  /*3920*/  MUFU.EX2 R73, R72 ;  /* 0x0000004800497308 */ /* 0x000ea20000000800 */
[----:B-----5:R-:W-:Y:S01]  /*3930*/  @!P2 FMUL R44, R44, R44 ;  /* 0x0000002c2c2ca220 */ /* 0x020fe20000400000 */
[----:B------:R-:W-:Y:S01]  /*3940*/  FSETP.GEU.AND P2, PT, R77, -126, PT ;  /* 0xc2fc00004d00780b */ /* 0x000fe20003f4e000 */
[----:B------:R-:W-:Y:S01]  /*3950*/  FADD R86, R25, R46 ;  /* 0x0000002e19567221 */ /* 0x000fe20000000000 */
[----:B------:R-:W-:Y:S01]  /*3960*/  FADD R25, R27, R62 ;  /* 0x0000003e1b197221 */ /* 0x000fe20000000000 */
[----:B---3--:R-:W-:Y:S01]  /*3970*/  FADD R56, R35, R78 ;  /* 0x0000004e23387221 */ /* 0x008fe20000000000 */
[----:B------:R-:W-:Y:S01]  /*3980*/  F2FP.BF16.F32.PACK_AB R27, R12, R27 ;  /* 0x0000001b0c1b723e */ /* 0x000fe200000010ff */
[----:B------:R-:W-:Y:S01]  /*3990*/  @!P3 FMUL R2, R2, 0.5 ;  /* 0x3f0000000202b820 */ /* 0x000fe20000400000 */
[----:B------:R-:W3:Y:S01]  /*39a0*/  MUFU.EX2 R79, R80 ;  /* 0x00000050004f7308 */ /* 0x000ee20000000800 */
[----:B-1----:R-:W-:Y:S01]  /*39b0*/  @!P1 FMUL R52, R52, R52 ;  /* 0x0000003434349220 */ /* 0x002fe20000400000 */
[----:B------:R-:W-:Y:S01]  /*39c0*/  FSETP.GEU.AND P1, PT, R68, -126, PT ;  /* 0xc2fc00004400780b */ /* 0x000fe20003f2e000 */
[----:B------:R-:W-:Y:S01]  /*39d0*/  FADD R53, R25, R56 ;  /* 0x0000003819357221 */ /* 0x000fe20000000000 */
[----:B------:R-:W-:Y:S01]  /*39e0*/  FADD R56, R24, R43 ;  /* 0x0000002b18387221 */ /* 0x000fe20000000000 */
[----:B------:R-:W-:Y:S01]  /*39f0*/  FADD R25, R31, R70 ;  /* 0x000000461f197221 */ /* 0x000fe20000000000 */
[----:B------:R-:W-:Y:S01]  /*3a00*/  F2FP.BF16.F32.PACK_AB R31, R16, R31 ;  /* 0x0000001f101f723e */ /* 0x000fe200000010ff */
[----:B------:R-:W-:Y:S01]  /*3a10*/  @!P2 FMUL R77, R77, 0.5 ;  /* 0x3f0000004d4da820 */ /* 0x000fe20000400000 */
[----:B------:R-:W1:Y:S01]  /*3a20*/  MUFU.EX2 R42, R81 ;  /* 0x00000051002a7308 */ /* 0x000e620000000800 */
[----:B--2---:R-:W-:Y:S01]  /*3a30*/  @!P4 FMUL R73, R73, R73 ;  /* 0x000000494949c220 */ /* 0x004fe20000400000 */
[----:B------:R-:W-:Y:S01]  /*3a40*/  FSETP.GEU.AND P4, PT, R76, -126, PT ;  /* 0xc2fc00004c00780b */ /* 0x000fe20003f8e000 */
[----:B------:R-:W-:Y:S01]  /*3a50*/  FADD R90, R25, R56 ;  /* 0x00000038195a7221 */ /* 0x000fe20000000000 */
[----:B------:R-:W-:Y:S01]  /*3a60*/  FADD R25, R26, R61 ;  /* 0x0000003d1a197221 */ /* 0x000fe20000000000 */
[----:B------:R-:W-:Y:S01]  /*3a70*/  FADD R37, R40, R73 ;  /* 0x0000004928257221 */ /* 0x000fe20000000000 */
[----:B------:R-:W-:Y:S01]  /*3a80*/  F2FP.BF16.F32.PACK_AB R35, R20, R35 ;  /* 0x000000231423723e */ /* 0x000fe200000010ff */
[----:B------:R-:W-:Y:S01]  /*3a90*/  @!P1 FMUL R68, R68, 0.5 ;  /* 0x3f00000044449820 */ /* 0x000fe20000400000 */
[----:B------:R-:W2:Y:S01]  /*3aa0*/  MUFU.EX2 R46, R77 ;  /* 0x0000004d002e7308 */ /* 0x000ea20000000800 */
[----:B---3--:R-:W-:Y:S01]  /*3ab0*/  @!P6 FMUL R79, R79, R79 ;  /* 0x0000004f4f4fe220 */ /* 0x008fe20000400000 */
[----:B------:R-:W-:Y:S01]  /*3ac0*/  FSETP.GEU.AND P6, PT, R84, -126, PT ;  /* 0xc2fc00005400780b */ /* 0x000fe20003fce000 */
[----:B------:R-:W-:Y:S01]  /*3ad0*/  FADD R90, R53, R90 ;  /* 0x0000005a355a7221 */ /* 0x000fe20000000000 */
[----:B------:R-:W-:Y:S01]  /*3ae0*/  F2FP.BF16.F32.PACK_AB R53, R47, R58 ;  /* 0x0000003a2f35723e */ /* 0x000fe200000010ff */
[----:B------:R-:W-:Y:S01]  /*3af0*/  FADD R64, R36, R79 ;  /* 0x0000004f24407221 */ /* 0x000fe20000000000 */
[----:B------:R-:W-:Y:S01]  /*3b00*/  F2FP.BF16.F32.PACK_AB R36, R67, R36 ;  /* 0x000000244324723e */ /* 0x000fe200000010ff */
[----:B------:R-:W-:Y:S01]  /*3b10*/  @!P4 FMUL R76, R76, 0.5 ;  /* 0x3f0000004c4cc820 */ /* 0x000fe20000400000 */
[----:B------:R3:W4:Y:S01]  /*3b20*/  MUFU.EX2 R69, R68 ;  /* 0x0000004400457308 */ /* 0x0007220000000800 */
[----:B-1----:R-:W-:Y:S01]  /*3b30*/  @!P5 FMUL R42, R42, R42 ;  /* 0x0000002a2a2ad220 */ /* 0x002fe20000400000 */
[----:B------:R-:W-:-:S05]  /*3b40*/  FSETP.GEU.AND P5, PT, R3, -126, PT ;  /* 0xc2fc00000300780b */ /* 0x000fca0003fae000 */
[----:B------:R-:W-:Y:S01]  /*3b50*/  @!P6 FMUL R84, R84, 0.5 ;  /* 0x3f0000005454e820 */ /* 0x000fe20000400000 */
[----:B------:R1:W5:Y:S01]  /*3b60*/  MUFU.EX2 R50, R2 ;  /* 0x0000000200327308 */ /* 0x0003620000000800 */
[----:B---3--:R-:W-:Y:S01]  /*3b70*/  FADD R68, R67, R42 ;  /* 0x0000002a43447221 */ /* 0x008fe20000000000 */
[----:B--2---:R-:W-:-:S05]  /*3b80*/  @!P2 FMUL R46, R46, R46 ;  /* 0x0000002e2e2ea220 */ /* 0x004fca0000400000 */
[----:B------:R-:W-:Y:S01]  /*3b90*/  @!P5 FMUL R3, R3, 0.5 ;  /* 0x3f0000000303d820 */ /* 0x000fe20000400000 */
[----:B------:R-:W2:Y:S01]  /*3ba0*/  MUFU.EX2 R75, R76 ;  /* 0x0000004c004b7308 */ /* 0x000ea20000000800 */
[----:B-1----:R-:W-:Y:S01]  /*3bb0*/  FADD R2, R9, R58 ;  /* 0x0000003a09027221 */ /* 0x002fe20000000000 */
[----:B----4-:R-:W-:-:S03]  /*3bc0*/  @!P1 FMUL R69, R69, R69 ;  /* 0x0000004545459220 */ /* 0x010fc60000400000 */
[----:B------:R-:W-:Y:S01]  /*3bd0*/  FADD R45, R2, R29 ;  /* 0x0000001d022d7221 */ /* 0x000fe20000000000 */
[----:B------:R-:W-:Y:S01]  /*3be0*/  FADD R2, R10, R47 ;  /* 0x0000002f0a027221 */ /* 0x000fe20000000000 */
[----:B------:R-:W-:Y:S01]  /*3bf0*/  FADD R29, R14, R51 ;  /* 0x000000330e1d7221 */ /* 0x000fe20000000000 */
[----:B------:R-:W1:Y:S01]  /*3c00*/  MUFU.EX2 R77, R84 ;  /* 0x00000054004d7308 */ /* 0x000e620000000800 */
[----:B-----5:R-:W-:Y:S01]  /*3c10*/  @!P3 FMUL R50, R50, R50 ;  /* 0x000000323232b220 */ /* 0x020fe20000400000 */
[----:B------:R-:W-:Y:S01]  /*3c20*/  FADD R49, R2, R33 ;  /* 0x0000002102317221 */ /* 0x000fe20000000000 */
[----:B------:R-:W-:Y:S01]  /*3c30*/  FADD R88, R29, R60 ;  /* 0x0000003c1d587221 */ /* 0x000fe20000000000 */
[----:B------:R-:W-:Y:S01]  /*3c40*/  FADD R2, R12, R55 ;  /* 0x000000370c027221 */ /* 0x000fe20000000000 */
[----:B------:R-:W-:Y:S01]  /*3c50*/  FADD R33, R20, R83 ;  /* 0x0000005314217221 */ /* 0x000fe20000000000 */
[----:B------:R-:W-:Y:S01]  /*3c60*/  FADD R29, R16, R89 ;  /* 0x00000059101d7221 */ /* 0x000fe20000000000 */
[----:B------:R-:W-:Y:S01]  /*3c70*/  FADD R60, R39, R8 ;  /* 0x00000008273c7221 */ /* 0x000fe20000000000 */
[----:B------:R-:W3:Y:S01]  /*3c80*/  MUFU.EX2 R56, R3 ;  /* 0x0000000300387308 */ /* 0x000ee20000000800 */
[----:B------:R-:W-:Y:S01]  /*3c90*/  FADD R80, R2, R33 ;  /* 0x0000002102507221 */ /* 0x000fe20000000000 */
[----:B------:R-:W-:Y:S01]  /*3ca0*/  FADD R2, R17, R52 ;  /* 0x0000003411027221 */ /* 0x000fe20000000000 */
[----:B------:R-:W-:Y:S01]  /*3cb0*/  FADD R81, R29, R60 ;  /* 0x0000003c1d517221 */ /* 0x000fe20000000000 */
[----:B------:R-:W-:Y:S01]  /*3cc0*/  FADD R29, R32, R65 ;  /* 0x00000041201d7221 */ /* 0x000fe20000000000 */
[----:B------:R-:W-:Y:S01]  /*3cd0*/  FADD R60, R59, R44 ;  /* 0x0000002c3b3c7221 */ /* 0x000fe20000000000 */
[----:B------:R-:W-:Y:S01]  /*3ce0*/  FADD R33, R21, R48 ;  /* 0x0000003015217221 */ /* 0x000fe20000000000 */
[----:B--2---:R-:W-:Y:S01]  /*3cf0*/  @!P4 FMUL R75, R75, R75 ;  /* 0x0000004b4b4bc220 */ /* 0x004fe20000400000 */
[----:B------:R-:W-:Y:S01]  /*3d00*/  FADD R37, R2, R37 ;  /* 0x0000002502257221 */ /* 0x000fe20000000000 */
[----:B-1----:R-:W-:Y:S01]  /*3d10*/  @!P6 FMUL R77, R77, R77 ;  /* 0x0000004d4d4de220 */ /* 0x002fe20000400000 */
[----:B------:R-:W-:Y:S01]  /*3d20*/  FADD R72, R29, R64 ;  /* 0x000000401d487221 */ /* 0x000fe20000000000 */
[----:B------:R-:W-:Y:S01]  /*3d30*/  FADD R41, R25, R60 ;  /* 0x0000003c19297221 */ /* 0x000fe20000000000 */
[----:B------:R-:W-:Y:S01]  /*3d40*/  FADD R76, R33, R68 ;  /* 0x00000044214c7221 */ /* 0x000fe20000000000 */
[----:B------:R-:W-:Y:S01]  /*3d50*/  FADD R2, R28, R71 ;  /* 0x000000471c027221 */ /* 0x000fe20000000000 */
[----:B------:R-:W-:Y:S01]  /*3d60*/  FADD R33, R34, R75 ;  /* 0x0000004b22217221 */ /* 0x000fe20000000000 */
[----:B------:R-:W-:Y:S01]  /*3d70*/  FADD R25, R30, R69 ;  /* 0x000000451e197221 */ /* 0x000fe20000000000 */
[----:B------:R-:W-:Y:S01]  /*3d80*/  FADD R64, R38, R77 ;  /* 0x0000004d26407221 */ /* 0x000fe20000000000 */
[----:B---3--:R-:W-:Y:S01]  /*3d90*/  @!P5 FMUL R56, R56, R56 ;  /* 0x000000383838d220 */ /* 0x008fe20000400000 */
[----:B------:R-:W-:Y:S01]  /*3da0*/  FADD R3, R19, R54 ;  /* 0x0000003613037221 */ /* 0x000fe20000000000 */
        /* <DEDUP_REMOVED lines=14> */
[----:B------:R-:W-:Y:S01]  /*3e90*/  MOV R3, UR30 ;  /* 0x0000001e00037c02 */ /* 0x000fe20008000f00 */
[----:B------:R-:W-:Y:S01]  /*3ea0*/  FADD R45, R45, R90 ;  /* 0x0000005a2d2d7221 */ /* 0x000fe20000000000 */
[----:B------:R-:W-:Y:S01]  /*3eb0*/  F2FP.BF16.F32.PACK_AB R39, R39, R24 ;  /* 0x000000182727723e */ /* 0x000fe200000010ff */
[----:B------:R-:W-:Y:S01]  /*3ec0*/  FADD R80, R49, R80 ;  /* 0x0000005031507221 */ /* 0x000fe20000000000 */
[----:B------:R-:W-:Y:S01]  /*3ed0*/  FADD R41, R41, R68 ;  /* 0x0000004429297221 */ /* 0x000fe20000000000 */
[----:B------:R-:W-:Y:S01]  /*3ee0*/  FADD R2, R37, R2 ;  /* 0x0000000225027221 */ /* 0x000fe20000000000 */
[----:B------:R-:W-:Y:S01]  /*3ef0*/  F2FP.BF16.F32.PACK_AB R24, R26, R17 ;  /* 0x000000111a18723e */ /* 0x000fe200000010ff */
[----:B------:R1:W-:Y:S01]  /*3f00*/  SYNCS.ARRIVE.TRANS64.A1T0 RZ, [R3+UR31], RZ ;  /* 0x000000ff03ff79a7 */ /* 0x0003e2000810001f */
[----:B------:R-:W-:Y:S01]  /*3f10*/  F2FP.BF16.F32.PACK_AB R26, R19, R28 ;  /* 0x0000001c131a723e */ /* 0x000fe200000010ff */
[----:B------:R-:W-:Y:S01]  /*3f20*/  FADD R2, R2, R41 ;  /* 0x0000002902027221 */ /* 0x000fe20000000000 */
[----:B------:R-:W-:-:S02]  /*3f30*/  F2FP.BF16.F32.PACK_AB R28, R21, R32 ;  /* 0x00000020151c723e */ /* 0x000fc400000010ff */
[----:B------:R-:W-:Y:S02]  /*3f40*/  F2FP.BF16.F32.PACK_AB R32, R59, R40 ;  /* 0x000000283b20723e */ /* 0x000fe400000010ff */
[----:B------:R-:W-:Y:S01]  /*3f50*/  F2FP.BF16.F32.PACK_AB R49, R51, R66 ;  /* 0x000000423331723e */ /* 0x000fe200000010ff */
[----:B-1----:R-:W-:Y:S01]  /*3f60*/  FADD R3, R45, R80 ;  /* 0x000000502d037221 */ /* 0x002fe20000000000 */
[----:B------:R-:W-:Y:S02]  /*3f70*/  F2FP.BF16.F32.PACK_AB R40, R42, R79 ;  /* 0x0000004f2a28723e */ /* 0x000fe400000010ff */
[----:B------:R-:W-:Y:S02]  /*3f80*/  F2FP.BF16.F32.PACK_AB R25, R10, R9 ;  /* 0x000000090a19723e */ /* 0x000fe400000010ff */
[----:B------:R-:W-:Y:S02]  /*3f90*/  F2FP.BF16.F32.PACK_AB R29, R14, R11 ;  /* 0x0000000b0e1d723e */ /* 0x000fe400000010ff */
[----:B------:R-:W-:-:S02]  /*3fa0*/  F2FP.BF16.F32.PACK_AB R33, R18, R13 ;  /* 0x0000000d1221723e */ /* 0x000fc400000010ff */
[----:B------:R-:W-:Y:S02]  /*3fb0*/  F2FP.BF16.F32.PACK_AB R37, R22, R15 ;  /* 0x0000000f1625723e */ /* 0x000fe400000010ff */
[----:B------:R-:W-:Y:S02]  /*3fc0*/  F2FP.BF16.F32.PACK_AB R55, R55, R62 ;  /* 0x0000003e3737723e */ /* 0x000fe400000010ff */
        /* <DEDUP_REMOVED lines=13> */
[----:B------:R-:W-:Y:S01]  /*40a0*/  F2FP.BF16.F32.PACK_AB R42, R56, R77 ;  /* 0x0000004d382a723e */ /* 0x000fe200000010ff */
[----:B------:R-:W-:Y:S06]  /*40b0*/  @!P0 BRA `(.L_x_19) ;  /* 0x0000000000048947 */ /* 0x000fec0003800000 */
[----:B------:R-:W-:Y:S01]  /*40c0*/  BPT.TRAP 0x1 ;  /* 0x000000040000795c */ /* 0x000fe20000300000 */
.L_x_19:
[----:B------:R-:W1:Y:S02]  /*40d0*/  SYNCS.PHASECHK.TRANS64.TRYWAIT P1, [UR36+0x3c008], R7 ;  /* 0x03c00807ff0075a7 */ /* 0x000e640008020164 */
[----:B-1----:R-:W-:Y:S05]  /*40e0*/  @!P1 BRA `(.L_x_20) ;  /* 0x000000c000989947 */ /* 0x002fea0003800000 */
.L_x_110:
[----:B------:R-:W-:Y:S01]  /*40f0*/  UIADD3 UR10, UR5, 0xa00, URZ ;  /* 0x00000a00050a7890 */ /* 0x000fe2000fffe03f */
[----:B------:R-:W-:Y:S01]  /*4100*/  WARPGROUP.ARRIVE ;  /* 0x00000000000079c5 */ /* 0x000fe20000000000 */
[----:B------:R-:W-:Y:S01]  /*4110*/  UMOV UR11, 0x80000020 ;  /* 0x80000020000b7882 */ /* 0x000fe20000000000 */
[----:B------:R-:W-:Y:S01]  /*4120*/  UIADD3 UR14, UR5, 0xc00, URZ ;  /* 0x00000c00050e7890 */ /* 0x000fe2000fffe03f */
[----:B------:R-:W-:Y:S01]  /*4130*/  F2FP.BF16.F32.PACK_AB R43, R8, R43 ;  /* 0x0000002b082b723e */ /* 0x000fe200000010ff */
[----:B------:R-:W-:Y:S01]  /*4140*/  UMOV UR15, 0x80000020 ;  /* 0x80000020000f7882 */ /* 0x000fe20000000000 */
[----:B------:R-:W-:Y:S01]  /*4150*/  UIADD3 UR18, UR5, 0xe00, URZ ;  /* 0x00000e0005127890 */ /* 0x000fe2000fffe03f */
[----:B------:R-:W-:Y:S02]  /*4160*/  UMOV UR19, 0x80000020 ;  /* 0x8000002000137882 */ /* 0x000fe40000000000 */
[----:B------:R-:W-:Y:S01]  /*4170*/  HGMMA.64x32x16.F32.BF16 R152, R24, gdesc[UR8].tnspB, RZ, !UPT, gsb0 ;  /* 0x4060000818987df0 */ /* 0x000fe2000c0018ff */
[----:B------:R-:W-:Y:S01]  /*4180*/  UIADD3 UR22, UR5, 0x1000, URZ ;  /* 0x0000100005167890 */ /* 0x000fe2000fffe03f */
[----:B------:R-:W-:Y:S01]  /*4190*/  UMOV UR23, 0x80000020 ;  /* 0x8000002000177882 */ /* 0x000fe20000000000 */
[----:B------:R-:W-:Y:S01]  /*41a0*/  UIADD3 UR10, UR5, 0x1200, URZ ;  /* 0x00001200050a7890 */ /* 0x000fe2000fffe03f */
[----:B------:R-:W-:Y:S01]  /*41b0*/  UMOV UR11, 0x80000020 ;  /* 0x80000020000b7882 */ /* 0x000fe20000000000 */
[----:B------:R-:W-:-:S02]  /*41c0*/  WARPGROUP.DEPBAR.LE gsb0, 0x0 ;  /* 0x00008000000079c5 */ /* 0x000fc40000010000 */
[----:B------:R-:W-:-:S06]  /*41d0*/  WARPGROUP.ARRIVE ;  /* 0x00000000000079c5 */ /* 0x000fcc0000000000 */
[----:B------:R-:W-:Y:S01]  /*41e0*/  HGMMA.64x32x16.F32.BF16 R136, R24, gdesc[UR12].tnspB, RZ, !UPT, gsb0 ;  /* 0x4060000c18887df0 */ /* 0x000fe2000c0018ff */
[----:B------:R-:W-:Y:S01]  /*41f0*/  UIADD3 UR14, UR5, 0xc40, URZ ;  /* 0x00000c40050e7890 */ /* 0x000fe2000fffe03f */
[----:B------:R-:W-:Y:S01]  /*4200*/  UMOV UR15, 0x80000020 ;  /* 0x80000020000f7882 */ /* 0x000fe20000000000 */
[----:B------:R-:W-:Y:S02]  /*4210*/  WARPGROUP.DEPBAR.LE gsb0, 0x0 ;  /* 0x00008000000079c5 */ /* 0x000fe40000010000 */
        /* <DEDUP_REMOVED lines=16> */
[----:B------:R-:W-:Y:S01]  /*4320*/  HGMMA.64x32x16.F32.BF16 R152, R28, gdesc[UR8].tnspB, R152, gsb0 ;  /* 0x406000081c987df0 */ /* 0x000fe20008001898 */
        /* <DEDUP_REMOVED lines=154> */
[----:B------:R-:W-:Y:S03]  /*4cd0*/  HGMMA.64x32x16.F32.BF16 R136, R40, gdesc[UR12].tnspB, R136, gsb0 ;  /* 0x4060000c28887df0 */ /* 0x000fe60008001888 */
        /* <DEDUP_REMOVED lines=10> */
[----:B------:R-:W-:Y:S05]  /*4d80*/  @!P0 BRA `(.L_x_21) ;  /* 0x0000000000048947 */ /* 0x000fea0003800000 */
[----:B------:R-:W-:Y:S01]  /*4d90*/  BPT.TRAP 0x1 ;  /* 0x000000040000795c */ /* 0x000fe20000300000 */
.L_x_21:
[----:B------:R-:W-:Y:S01]  /*4da0*/  UISETP.GT.U32.AND UP0, UPT, UR4, 0x1, UPT ;  /* 0x000000010400788c */ /* 0x000fe2000bf04070 */
[----:B-1----:R-:W-:Y:S01]  /*4db0*/  MOV R7, RZ ;  /* 0x000000ff00077202 */ /* 0x002fe20000000f00 */
[----:B------:R-:W-:-:S04]  /*4dc0*/  UIADD3 UR10, UR36, 0x3c028, URZ ;  /* 0x0003c028240a7890 */ /* 0x000fc8000fffe03f */
[----:B------:R-:W-:Y:S01]  /*4dd0*/  PLOP3.LUT P1, PT, PT, PT, UP0, 0x80, 0x0 ;  /* 0x000000000000781c */ /* 0x000fe20003f2f008 */
[----:B------:R-:W-:-:S09]  /*4de0*/  UPRMT UR10, URZ, 0x654, UR10 ;  /* 0x000006543f0a7896 */ /* 0x000fd2000800000a */
[----:B------:R-:W-:Y:S03]  /*4df0*/  SYNCS.ARRIVE.TRANS64.RED.A1T0 RZ, [UR10], RZ ;  /* 0x000000ffffff79a7 */ /* 0x000fe6000810040a */
[----:B------:R-:W-:Y:S05]  /*4e00*/  @P1 BRA `(.L_x_22) ;  /* 0x0000000000041947 */ /* 0x000fea0003800000 */
[----:B------:R-:W-:Y:S01]  /*4e10*/  BPT.TRAP 0x1 ;  /* 0x000000040000795c */ /* 0x000fe20000300000 */
.L_x_22:
[C---:B------:R-:W-:Y:S01]  /*4e20*/  ISETP.GE.AND P2, PT, R6.reuse, 0x101, PT ;  /* 0x000001010600780c */ /* 0x040fe20003f46270 */
[----:B------:R-:W-:Y:S01]  /*4e30*/  UMOV UR39, 0x1 ;  /* 0x0000000100277882 */ /* 0x000fe20000000000 */
[----:B------:R-:W-:Y:S01]  /*4e40*/  IADD3 R8, R6, 0x7f, RZ ;  /* 0x0000007f06087810 */ /* 0x000fe20007ffe0ff */
[----:B------:R-:W-:Y:S01]  /*4e50*/  UMOV UR4, 0x2 ;  /* 0x0000000200047882 */ /* 0x000fe20000000000 */
[----:B------:R-:W-:Y:S02]  /*4e60*/  IADD3 R0, R0, 0x80, RZ ;  /* 0x0000008000007810 */ /* 0x000fe40007ffe0ff */
[----:B------:R-:W-:-:S04]  /*4e70*/  SHF.R.S32.HI R9, RZ, 0x1f, R8 ;  /* 0x0000001fff097819 */ /* 0x000fc80000011408 */
[----:B------:R-:W-:-:S04]  /*4e80*/  LEA.HI R9, R9, R8, RZ, 0x7 ;  /* 0x0000000809097211 */ /* 0x000fc800078f38ff */
[----:B------:R-:W-:Y:S01]  /*4e90*/  LEA.HI.SX32 R6, R9, 0xffffffff, 0x19 ;  /* 0xffffffff09067811 */ /* 0x000fe200078fcaff */
[----:B------:R-:W-:Y:S06]  /*4ea0*/  @!P2 BRA `(.L_x_23) ;  /* 0x000000380004a947 */ /* 0x000fec0003800000 */
[----:B------:R-:W-:Y:S01]  /*4eb0*/  MOV R9, R4 ;  /* 0x0000000400097202 */ /* 0x000fe20000000f00 */
[----:B------:R-:W-:Y:S01]  /*4ec0*/  UMOV UR4, 0x2 ;  /* 0x0000000200047882 */ /* 0x000fe20000000000 */
[----:B------:R-:W-:Y:S01]  /*4ed0*/  MOV R11, R5 ;  /* 0x00000005000b7202 */ /* 0x000fe20000000f00 */
[----:B------:R-:W-:Y:S01]  /*4ee0*/  UMOV UR39, 0x1 ;  /* 0x0000000100277882 */ /* 0x000fe20000000000 */
[----:B------:R-:W-:Y:S01]  /*4ef0*/  MOV R7, RZ ;  /* 0x000000ff00077202 */ /* 0x000fe20000000f00 */
[----:B------:R-:W-:-:S06]  /*4f00*/  ULDC UR52, c[0x0][0x604] ;  /* 0x0001810000347ab9 */ /* 0x000fcc0000000800 */
.L_x_34:
[----:B------:R-:W-:-:S13]  /*4f10*/  PLOP3.LUT P3, PT, PT, PT, UP1, 0x80, 0x0 ;  /* 0x000000000000781c */ /* 0x000fda0003f6f018 */
[----:B-1----:R-:W-:Y:S05]  /*4f20*/  @!P3 BRA `(.L_x_24) ;  /* 0x000000000004b947 */ /* 0x002fea0003800000 */
[----:B------:R-:W-:Y:S01]  /*4f30*/  BPT.TRAP 0x1 ;  /* 0x000000040000795c */ /* 0x000fe20000300000 */
.L_x_24:
[----:B------:R-:W-:Y:S01]  /*4f40*/  ULEA UR10, UR4, UR36, 0x3 ;  /* 0x00000024040a7291 */ /* 0x000fe2000f8e183f */
[----:B------:R-:W-:-:S08]  /*4f50*/  SHF.L.U32 R4, R7, 0x1f, RZ ;  /* 0x0000001f07047819 */ /* 0x000fd000000006ff */
[----:B------:R-:W1:Y:S02]  /*4f60*/  SYNCS.PHASECHK.TRANS64.TRYWAIT P2, [UR10+0x3c000], R4 ;  /* 0x03c00004ff0075a7 */ /* 0x000e64000804014a */
[----:B-1----:R-:W-:Y:S05]  /*4f70*/  @!P2 BRA `(.L_x_25) ;  /* 0x000000b4000ca947 */ /* 0x002fea0003800000 */
.L_x_111:
[----:B------:R-:W-:Y:S01]  /*4f80*/  UIMAD UR46, UR4, 0xa00, UR6 ;  /* 0x00000a00042e78a4 */ /* 0x000fe2000f8e0206 */
[----:B------:R-:W-:Y:S01]  /*4f90*/  WARPGROUP.ARRIVE ;  /* 0x00000000000079c5 */ /* 0x000fe20000000000 */
[----:B------:R-:W-:Y:S01]  /*4fa0*/  UMOV UR47, 0x80000020 ;  /* 0x80000020002f7882 */ /* 0x000fe20000000000 */
[----:B------:R-:W-:Y:S01]  /*4fb0*/  UMOV UR43, 0x80000020 ;  /* 0x80000020002b7882 */ /* 0x000fe20000000000 */
[----:B------:R-:W-:Y:S02]  /*4fc0*/  UIADD3 UR42, UR46, 0x2, URZ ;  /* 0x000000022e2a7890 */ /* 0x000fe4000fffe03f */
[----:B------:R-:W-:Y:S01]  /*4fd0*/  UIADD3 UR34, UR46, 0x200, URZ ;  /* 0x000002002e227890 */ /* 0x000fe2000fffe03f */
[----:B------:R-:W-:Y:S02]  /*4fe0*/  UMOV UR35, 0x80000020 ;  /* 0x8000002000237882 */ /* 0x000fe40000000000 */
[----:B------:R-:W-:Y:S01]  /*4ff0*/  HGMMA.64x128x16.F32.BF16 R24, gdesc[UR44], RZ, !UPT, gsb0 ;  /* 0x01e000002c1879f0 */ /* 0x000fe2000c0018ff */
[----:B------:R-:W-:Y:S01]  /*5000*/  UIADD3 UR30, UR46, 0x202, URZ ;  /* 0x000002022e1e7890 */ /* 0x000fe2000fffe03f */
[----:B------:R-:W-:Y:S01]  /*5010*/  UMOV UR31, 0x80000020 ;  /* 0x80000020001f7882 */ /* 0x000fe20000000000 */
        /* <DEDUP_REMOVED lines=12> */
[----:B------:R-:W-:-:S04]  /*50e0*/  UIADD3 UR4, UR4, 0x1, URZ ;  /* 0x0000000104047890 */ /* 0x000fc8000fffe03f */
[----:B------:R-:W-:-:S04]  /*50f0*/  UISETP.NE.AND UP0, UPT, UR4, 0x5, UPT ;  /* 0x000000050400788c */ /* 0x000fc8000bf05270 */
[----:B------:R-:W-:Y:S01]  /*5100*/  USEL UR4, UR4, URZ, UP0 ;  /* 0x0000003f04047287 */ /* 0x000fe20008000000 */
        /* <DEDUP_REMOVED lines=24> */
[----:B------:R-:W-:-:S06]  /*5290*/  USEL UR10, URZ, 0x1, UP0 ;  /* 0x000000013f0a7887 */ /* 0x000fcc0008000000 */
[----:B------:R-:W-:Y:S01]  /*52a0*/  LOP3.LUT R7, R7, UR10, RZ, 0x3c, !PT ;  /* 0x0000000a07077c12 */ /* 0x000fe2000f8e3cff */
[----:B------:R-:W-:Y:S02]  /*52b0*/  WARPGROUP.DEPBAR.LE gsb0, 0x0 ;  /* 0x00008000000079c5 */ /* 0x000fe40000010000 */
[----:B------:R-:W-:-:S06]  /*52c0*/  WARPGROUP.ARRIVE ;  /* 0x00000000000079c5 */ /* 0x000fcc0000000000 */
[----:B------:R-:W-:Y:S03]  /*52d0*/  HGMMA.64x128x16.F32.BF16 R24, gdesc[UR48], R24, gsb0 ;  /* 0x01e00000301879f0 */ /* 0x000fe60008001818 */
[----:B------:R-:W-:Y:S02]  /*52e0*/  WARPGROUP.DEPBAR.LE gsb0, 0x0 ;  /* 0x00008000000079c5 */ /* 0x000fe40000010000 */
[----:B------:R-:W-:Y:S05]  /*52f0*/  @!P3 BRA `(.L_x_26) ;  /* 0x000000000004b947 */ /* 0x000fea0003800000 */
[----:B------:R-:W-:Y:S01]  /*5300*/  BPT.TRAP 0x1 ;  /* 0x000000040000795c */ /* 0x000fe20000300000 */
.L_x_26:
[----:B-1----:R-:W-:Y:S01]  /*5310*/  FMNMX R4, R24, R9, !PT ;  /* 0x0000000918047209 */ /* 0x002fe20007800000 */
[----:B------:R-:W-:Y:S01]  /*5320*/  ULEA UR10, UR4, UR36, 0x3 ;  /* 0x00000024040a7291 */ /* 0x000fe2000f8e183f */
[----:B------:R-:W-:Y:S02]  /*5330*/  FMNMX R12, R26, R11, !PT ;  /* 0x0000000b1a0c7209 */ /* 0x000fe40007800000 */
[----:B------:R-:W-:-:S04]  /*5340*/  FMNMX R5, R25, R4, !PT ;  /* 0x0000000419057209 */ /* 0x000fc80007800000 */
        /* <DEDUP_REMOVED lines=29> */
[----:B------:R-:W-:-:S05]  /*5520*/  FMNMX R5, R85, R4, !PT ;  /* 0x0000000455057209 */ /* 0x000fca0007800000 */
[----:B------:R-:W1:Y:S02]  /*5530*/  SHFL.BFLY PT, R4, R5, 0x1, 0x1f ;  /* 0x0c201f0005047f89 */ /* 0x000e6400000e0000 */
[----:B-1----:R-:W-:-:S05]  /*5540*/  FMNMX R10, R5, R4, !PT ;  /* 0x00000004050a7209 */ /* 0x002fca0007800000 */
[----:B------:R-:W1:Y:S02]  /*5550*/  SHFL.BFLY PT, R13, R10, 0x2, 0x1f ;  /* 0x0c401f000a0d7f89 */ /* 0x000e6400000e0000 */
[----:B-1----:R-:W-:Y:S02]  /*5560*/  FMNMX R4, R10, R13, !PT ;  /* 0x0000000d0a047209 */ /* 0x002fe40007800000 */
[----:B------:R-:W-:Y:S02]  /*5570*/  FMNMX R13, R27, R12, !PT ;  /* 0x0000000c1b0d7209 */ /* 0x000fe40007800000 */
[----:B------:R-:W-:Y:S02]  /*5580*/  FSETP.NEU.AND P2, PT, R4, -INF , PT ;  /* 0xff8000000400780b */ /* 0x000fe40003f4d000 */
[----:B------:R-:W-:Y:S02]  /*5590*/  FMNMX R12, R30, R13, !PT ;  /* 0x0000000d1e0c7209 */ /* 0x000fe40007800000 */
[----:B------:R-:W-:-:S02]  /*55a0*/  FSEL R8, R4, RZ, P2 ;  /* 0x000000ff04087208 */ /* 0x000fc40001000000 */
[----:B------:R-:W-:-:S03]  /*55b0*/  FMNMX R5, R31, R12, !PT ;  /* 0x0000000c1f057209 */ /* 0x000fc60007800000 */
[----:B------:R-:W-:Y:S01]  /*55c0*/  FMUL R168, R8, UR52 ;  /* 0x0000003408a87c20 */ /* 0x000fe20008400000 */
[----:B------:R-:W-:-:S03]  /*55d0*/  FMNMX R12, R34, R5, !PT ;  /* 0x00000005220c7209 */ /* 0x000fc60007800000 */
[--C-:B------:R-:W-:Y:S01]  /*55e0*/  FFMA R24, R24, UR52, -R168.reuse ;  /* 0x0000003418187c23 */ /* 0x100fe200080008a8 */
[--C-:B------:R-:W-:Y:S01]  /*55f0*/  FFMA R13, R25, UR52, -R168.reuse ;  /* 0x00000034190d7c23 */ /* 0x100fe200080008a8 */
[----:B------:R-:W-:Y:S01]  /*5600*/  FMNMX R5, R35, R12, !PT ;  /* 0x0000000c23057209 */ /* 0x000fe20007800000 */
[--C-:B------:R-:W-:Y:S01]  /*5610*/  FFMA R17, R33, UR52, -R168.reuse ;  /* 0x0000003421117c23 */ /* 0x100fe200080008a8 */
[--C-:B------:R-:W-:Y:S01]  /*5620*/  FFMA R10, R28, UR52, -R168.reuse ;  /* 0x000000341c0a7c23 */ /* 0x100fe200080008a8 */
[----:B------:R-:W-:Y:S01]  /*5630*/  FSETP.GEU.AND P6, PT, R24, -126, PT ;  /* 0xc2fc00001800780b */ /* 0x000fe20003fce000 */
[--C-:B------:R-:W-:Y:S01]  /*5640*/  FFMA R15, R29, UR52, -R168.reuse ;  /* 0x000000341d0f7c23 */ /* 0x100fe200080008a8 */
[----:B------:R-:W-:Y:S01]  /*5650*/  FSETP.GEU.AND P3, PT, R13, -126, PT ;  /* 0xc2fc00000d00780b */ /* 0x000fe20003f6e000 */
[--C-:B------:R-:W-:Y:S01]  /*5660*/  FFMA R28, R32, UR52, -R168.reuse ;  /* 0x00000034201c7c23 */ /* 0x100fe200080008a8 */
[----:B------:R-:W-:Y:S01]  /*5670*/  FMNMX R12, R38, R5, !PT ;  /* 0x00000005260c7209 */ /* 0x000fe20007800000 */
        /* <DEDUP_REMOVED lines=8> */
[----:B------:R-:W-:Y:S01]  /*5700*/  @!P6 FMUL R24, R24, 0.5 ;  /* 0x3f0000001818e820 */ /* 0x000fe20000400000 */
[----:B------:R-:W-:Y:S01]  /*5710*/  FSETP.GEU.AND P2, PT, R28, -126, PT ;  /* 0xc2fc00001c00780b */ /* 0x000fe20003f4e000 */
[----:B------:R-:W-:Y:S01]  /*5720*/  @!P3 FMUL R13, R13, 0.5 ;  /* 0x3f0000000d0db820 */ /* 0x000fe20000400000 */
[----:B------:R-:W-:Y:S01]  /*5730*/  FMNMX R5, R43, R12, !PT ;  /* 0x0000000c2b057209 */ /* 0x000fe20007800000 */
[--C-:B------:R-:W-:Y:S01]  /*5740*/  FFMA R12, R36, UR52, -R168.reuse ;  /* 0x00000034240c7c23 */ /* 0x100fe200080008a8 */
[--C-:B------:R-:W-:Y:S01]  /*5750*/  FFMA R41, R53, UR52, -R168.reuse ;  /* 0x0000003435297c23 */ /* 0x100fe200080008a8 */
[----:B------:R-:W1:Y:S01]  /*5760*/  MUFU.EX2 R24, R24 ;  /* 0x0000001800187308 */ /* 0x000e620000000800 */
[----:B------:R-:W-:Y:S01]  /*5770*/  FMNMX R14, R46, R5, !PT ;  /* 0x000000052e0e7209 */ /* 0x000fe20007800000 */
[----:B------:R-:W-:Y:S01]  /*5780*/  @!P4 FMUL R10, R10, 0.5 ;  /* 0x3f0000000a0ac820 */ /* 0x000fe20000400000 */
[--C-:B------:R-:W-:Y:S01]  /*5790*/  FFMA R36, R48, UR52, -R168.reuse ;  /* 0x0000003430247c23 */ /* 0x100fe200080008a8 */
[----:B------:R-:W-:Y:S01]  /*57a0*/  @!P5 FMUL R15, R15, 0.5 ;  /* 0x3f0000000f0fd820 */ /* 0x000fe20000400000 */
[----:B------:R-:W-:Y:S01]  /*57b0*/  FMNMX R5, R47, R14, !PT ;  /* 0x0000000e2f057209 */ /* 0x000fe20007800000 */
[--C-:B------:R-:W-:Y:S01]  /*57c0*/  FFMA R37, R49, UR52, -R168.reuse ;  /* 0x0000003431257c23 */ /* 0x100fe200080008a8 */
[--C-:B------:R-:W-:Y:S01]  /*57d0*/  FFMA R45, R56, UR52, -R168.reuse ;  /* 0x00000034382d7c23 */ /* 0x100fe200080008a8 */
[----:B------:R-:W2:Y:S01]  /*57e0*/  MUFU.EX2 R13, R13 ;  /* 0x0000000d000d7308 */ /* 0x000ea20000000800 */
[----:B------:R-:W-:Y:S01]  /*57f0*/  FMNMX R14, R50, R5, !PT ;  /* 0x00000005320e7209 */ /* 0x000fe20007800000 */
[----:B------:R-:W-:Y:S01]  /*5800*/  @!P2 FMUL R28, R28, 0.5 ;  /* 0x3f0000001c1ca820 */ /* 0x000fe20000400000 */
[--C-:B------:R-:W-:Y:S01]  /*5810*/  FFMA R53, R64, UR52, -R168.reuse ;  /* 0x0000003440357c23 */ /* 0x100fe200080008a8 */
[--C-:B------:R-:W-:Y:S01]  /*5820*/  FFMA R40, R57, UR52, -R168.reuse ;  /* 0x0000003439287c23 */ /* 0x100fe200080008a8 */
[----:B------:R-:W-:Y:S01]  /*5830*/  FMNMX R5, R51, R14, !PT ;  /* 0x0000000e33057209 */ /* 0x000fe20007800000 */
[--C-:B------:R-:W-:Y:S01]  /*5840*/  FFMA R49, R60, UR52, -R168.reuse ;  /* 0x000000343c317c23 */ /* 0x100fe200080008a8 */
[--C-:B------:R-:W-:Y:S01]  /*5850*/  FFMA R57, R68, UR52, -R168.reuse ;  /* 0x0000003444397c23 */ /* 0x100fe200080008a8 */
[----:B------:R-:W3:Y:S01]  /*5860*/  MUFU.EX2 R10, R10 ;  /* 0x0000000a000a7308 */ /* 0x000ee20000000800 */
[----:B-1----:R-:W-:Y:S01]  /*5870*/  @!P6 FMUL R24, R24, R24 ;  /* 0x000000181818e220 */ /* 0x002fe20000400000 */
[----:B------:R-:W-:Y:S01]  /*5880*/  FSETP.GEU.AND P6, PT, R17, -126, PT ;  /* 0xc2fc00001100780b */ /* 0x000fe20003fce000 */
[--C-:B------:R-:W-:Y:S01]  /*5890*/  FFMA R22, R69, UR52, -R168.reuse ;  /* 0x0000003445167c23 */ /* 0x100fe200080008a8 */
[----:B------:R-:W-:Y:S01]  /*58a0*/  FMNMX R14, R54, R5, !PT ;  /* 0x00000005360e7209 */ /* 0x000fe20007800000 */
[--C-:B------:R-:W-:Y:S01]  /*58b0*/  FFMA R69, R80, UR52, -R168.reuse ;  /* 0x0000003450457c23 */ /* 0x100fe200080008a8 */
[----:B------:R-:W-:-:S02]  /*58c0*/  FFMA R56, R85, UR52, -R168 ;  /* 0x0000003455387c23 */ /* 0x000fc400080008a8 */
[----:B------:R-:W1:Y:S01]  /*58d0*/  MUFU.EX2 R15, R15 ;  /* 0x0000000f000f7308 */ /* 0x000e620000000800 */
[----:B--2---:R-:W-:Y:S01]  /*58e0*/  @!P3 FMUL R13, R13, R13 ;  /* 0x0000000d0d0db220 */ /* 0x004fe20000400000 */
[----:B------:R-:W-:Y:S02]  /*58f0*/  FSETP.GEU.AND P3, PT, R12, -126, PT ;  /* 0xc2fc00000c00780b */ /* 0x000fe40003f6e000 */
[----:B------:R-:W-:Y:S01]  /*5900*/  FMNMX R5, R55, R14, !PT ;  /* 0x0000000e37057209 */ /* 0x000fe20007800000 */
[--C-:B------:R-:W-:Y:S01]  /*5910*/  FFMA R14, R44, UR52, -R168.reuse ;  /* 0x000000342c0e7c23 */ /* 0x100fe200080008a8 */
[--C-:B------:R-:W-:Y:S01]  /*5920*/  FFMA R44, R73, UR52, -R168.reuse ;  /* 0x00000034492c7c23 */ /* 0x100fe200080008a8 */
[----:B------:R-:W-:Y:S01]  /*5930*/  @!P6 FMUL R17, R17, 0.5 ;  /* 0x3f0000001111e820 */ /* 0x000fe20000400000 */
[----:B------:R-:W2:Y:S01]  /*5940*/  MUFU.EX2 R28, R28 ;  /* 0x0000001c001c7308 */ /* 0x000ea20000000800 */
[----:B---3--:R-:W-:Y:S01]  /*5950*/  @!P4 FMUL R10, R10, R10 ;  /* 0x0000000a0a0ac220 */ /* 0x008fe20000400000 */
[----:B------:R-:W-:Y:S01]  /*5960*/  FSETP.GEU.AND P4, PT, R19, -126, PT ;  /* 0xc2fc00001300780b */ /* 0x000fe20003f8e000 */
[----:B------:R-:W-:Y:S01]  /*5970*/  FFMA R73, R84, UR52, -R168 ;  /* 0x0000003454497c23 */ /* 0x000fe200080008a8 */
[----:B------:R-:W-:-:S03]  /*5980*/  FMNMX R16, R58, R5, !PT ;  /* 0x000000053a107209 */ /* 0x000fc60007800000 */
[----:B------:R-:W-:Y:S01]  /*5990*/  @!P3 FMUL R12, R12, 0.5 ;  /* 0x3f0000000c0cb820 */ /* 0x000fe20000400000 */
[----:B------:R-:W3:Y:S01]  /*59a0*/  MUFU.EX2 R17, R17 ;  /* 0x0000001100117308 */ /* 0x000ee20000000800 */
[----:B-1----:R-:W-:Y:S01]  /*59b0*/  @!P5 FMUL R15, R15, R15 ;  /* 0x0000000f0f0fd220 */ /* 0x002fe20000400000 */
[----:B------:R-:W-:Y:S02]  /*59c0*/  FSETP.GEU.AND P5, PT, R32, -126, PT ;  /* 0xc2fc00002000780b */ /* 0x000fe40003fae000 */
[----:B------:R-:W-:-:S03]  /*59d0*/  FMNMX R5, R59, R16, !PT ;  /* 0x000000103b057209 */ /* 0x000fc60007800000 */
[----:B------:R-:W-:Y:S01]  /*59e0*/  @!P4 FMUL R19, R19, 0.5 ;  /* 0x3f0000001313c820 */ /* 0x000fe20000400000 */
[----:B------:R-:W1:Y:S01]  /*59f0*/  MUFU.EX2 R12, R12 ;  /* 0x0000000c000c7308 */ /* 0x000e620000000800 */
[----:B--2---:R-:W-:Y:S01]  /*5a00*/  @!P2 FMUL R28, R28, R28 ;  /* 0x0000001c1c1ca220 */ /* 0x004fe20000400000 */
[----:B------:R-:W-:Y:S02]  /*5a10*/  FSETP.GEU.AND P2, PT, R21, -126, PT ;  /* 0xc2fc00001500780b */ /* 0x000fe40003f4e000 */
[----:B------:R-:W-:-:S03]  /*5a20*/  FMNMX R16, R62, R5, !PT ;  /* 0x000000053e107209 */ /* 0x000fc60007800000 */
[----:B------:R-:W-:Y:S01]  /*5a30*/  @!P5 FMUL R32, R32, 0.5 ;  /* 0x3f0000002020d820 */ /* 0x000fe20000400000 */
[----:B------:R-:W2:Y:S01]  /*5a40*/  MUFU.EX2 R19, R19 ;  /* 0x0000001300137308 */ /* 0x000ea20000000800 */
[----:B---3--:R-:W-:Y:S01]  /*5a50*/  @!P6 FMUL R17, R17, R17 ;  /* 0x000000111111e220 */ /* 0x008fe20000400000 */
[----:B------:R-:W-:Y:S02]  /*5a60*/  FSETP.GEU.AND P6, PT, R14, -126, PT ;  /* 0xc2fc00000e00780b */ /* 0x000fe40003fce000 */
        /* <DEDUP_REMOVED lines=10> */
[----:B------:R-:W-:Y:S01]  /*5b10*/  FMNMX R5, R67, R16, !PT ;  /* 0x0000001043057209 */ /* 0x000fe20007800000 */
[----:B------:R-:W-:Y:S02]  /*5b20*/  FFMA R16, R52, UR52, -R168 ;  /* 0x0000003434107c23 */ /* 0x000fe400080008a8 */
[----:B------:R-:W-:Y:S01]  /*5b30*/  @!P3 FMUL R23, R23, 0.5 ;  /* 0x3f0000001717b820 */ /* 0x000fe20000400000 */
[----:B------:R-:W2:Y:S01]  /*5b40*/  MUFU.EX2 R14, R14 ;  /* 0x0000000e000e7308 */ /* 0x000ea20000000800 */
[----:B---3--:R-:W-:Y:S01]  /*5b50*/  @!P5 FMUL R32, R32, R32 ;  /* 0x000000202020d220 */ /* 0x008fe20000400000 */
[----:B------:R-:W-:-:S02]  /*5b60*/  FSETP.GEU.AND P5, PT, R37, -126, PT ;  /* 0xc2fc00002500780b */ /* 0x000fc40003fae000 */
[----:B------:R-:W-:-:S03]  /*5b70*/  FMNMX R18, R70, R5, !PT ;  /* 0x0000000546127209 */ /* 0x000fc60007800000 */
[----:B------:R-:W-:Y:S01]  /*5b80*/  @!P4 FMUL R36, R36, 0.5 ;  /* 0x3f0000002424c820 */ /* 0x000fe20000400000 */
[----:B------:R-:W3:Y:S01]  /*5b90*/  MUFU.EX2 R23, R23 ;  /* 0x0000001700177308 */ /* 0x000ee20000000800 */
[----:B------:R-:W-:Y:S01]  /*5ba0*/  FMNMX R5, R71, R18, !PT ;  /* 0x0000001247057209 */ /* 0x000fe20007800000 */
[----:B-1----:R-:W-:Y:S01]  /*5bb0*/  @!P2 FMUL R21, R21, R21 ;  /* 0x000000151515a220 */ /* 0x002fe20000400000 */
[----:B------:R-:W-:Y:S02]  /*5bc0*/  FSETP.GEU.AND P2, PT, R16, -126, PT ;  /* 0xc2fc00001000780b */ /* 0x000fe40003f4e000 */
[----:B------:R-:W-:Y:S02]  /*5bd0*/  FMNMX R18, R74, R5, !PT ;  /* 0x000000054a127209 */ /* 0x000fe40007800000 */
[----:B------:R-:W-:Y:S01]  /*5be0*/  @!P5 FMUL R37, R37, 0.5 ;  /* 0x3f0000002525d820 */ /* 0x000fe20000400000 */
[----:B------:R-:W1:Y:S01]  /*5bf0*/  MUFU.EX2 R36, R36 ;  /* 0x0000002400247308 */ /* 0x000e620000000800 */
[----:B--2---:R-:W-:Y:S01]  /*5c00*/  @!P6 FMUL R14, R14, R14 ;  /* 0x0000000e0e0ee220 */ /* 0x004fe20000400000 */
[----:B------:R-:W-:-:S02]  /*5c10*/  FSETP.GEU.AND P6, PT, R41, -126, PT ;  /* 0xc2fc00002900780b */ /* 0x000fc40003fce000 */
[----:B------:R-:W-:-:S04]  /*5c20*/  FMNMX R5, R75, R18, !PT ;  /* 0x000000124b057209 */ /* 0x000fc80007800000 */
[----:B------:R-:W2:Y:S01]  /*5c30*/  MUFU.EX2 R37, R37 ;  /* 0x0000002500257308 */ /* 0x000ea20000000800 */
[----:B---3--:R-:W-:Y:S01]  /*5c40*/  @!P3 FMUL R23, R23, R23 ;  /* 0x000000171717b220 */ /* 0x008fe20000400000 */
[----:B------:R-:W-:Y:S01]  /*5c50*/  FSETP.GEU.AND P3, PT, R45, -126, PT ;  /* 0xc2fc00002d00780b */ /* 0x000fe20003f6e000 */
[----:B------:R-:W-:Y:S01]  /*5c60*/  @!P2 FMUL R16, R16, 0.5 ;  /* 0x3f0000001010a820 */ /* 0x000fe20000400000 */
[----:B------:R-:W-:-:S03]  /*5c70*/  FMNMX R18, R78, R5, !PT ;  /* 0x000000054e127209 */ /* 0x000fc60007800000 */
[----:B------:R-:W-:Y:S01]  /*5c80*/  @!P6 FMUL R41, R41, 0.5 ;  /* 0x3f0000002929e820 */ /* 0x000fe20000400000 */
[----:B------:R-:W-:Y:S01]  /*5c90*/  FMNMX R5, R79, R18, !PT ;  /* 0x000000124f057209 */ /* 0x000fe20007800000 */
[----:B------:R-:W3:Y:S01]  /*5ca0*/  MUFU.EX2 R16, R16 ;  /* 0x0000001000107308 */ /* 0x000ee20000000800 */
[----:B-1----:R-:W-:Y:S01]  /*5cb0*/  @!P4 FMUL R36, R36, R36 ;  /* 0x000000242424c220 */ /* 0x002fe20000400000 */
[----:B------:R-:W-:Y:S02]  /*5cc0*/  FSETP.GEU.AND P4, PT, R40, -126, PT ;  /* 0xc2fc00002800780b */ /* 0x000fe40003f8e000 */
[----:B------:R-:W-:Y:S02]  /*5cd0*/  FMNMX R18, R82, R5, !PT ;  /* 0x0000000552127209 */ /* 0x000fe40007800000 */
[----:B------:R-:W-:Y:S02]  /*5ce0*/  @!P3 FMUL R45, R45, 0.5 ;  /* 0x3f0000002d2db820 */ /* 0x000fe40000400000 */
[----:B------:R-:W1:Y:S01]  /*5cf0*/  MUFU.EX2 R41, R41 ;  /* 0x0000002900297308 */ /* 0x000e620000000800 */
[----:B------:R-:W-:Y:S01]  /*5d00*/  FMNMX R5, R83, R18, !PT ;  /* 0x0000001253057209 */ /* 0x000fe20007800000 */
[----:B--2---:R-:W-:Y:S01]  /*5d10*/  @!P5 FMUL R37, R37, R37 ;  /* 0x000000252525d220 */ /* 0x004fe20000400000 */
[----:B------:R-:W-:Y:S01]  /*5d20*/  FSETP.GEU.AND P5, PT, R49, -126, PT ;  /* 0xc2fc00003100780b */ /* 0x000fe20003fae000 */
[--C-:B------:R-:W-:Y:S01]  /*5d30*/  FFMA R18, R61, UR52, -R168.reuse ;  /* 0x000000343d127c23 */ /* 0x100fe200080008a8 */
[----:B------:R-:W-:Y:S01]  /*5d40*/  FMNMX R20, R86, R5, !PT ;  /* 0x0000000556147209 */ /* 0x000fe20007800000 */
[--C-:B------:R-:W-:Y:S01]  /*5d50*/  FFMA R61, R72, UR52, -R168.reuse ;  /* 0x00000034483d7c23 */ /* 0x100fe200080008a8 */
[----:B------:R-:W-:Y:S01]  /*5d60*/  @!P4 FMUL R40, R40, 0.5 ;  /* 0x3f0000002828c820 */ /* 0x000fe20000400000 */
[----:B------:R-:W2:Y:S01]  /*5d70*/  MUFU.EX2 R45, R45 ;  /* 0x0000002d002d7308 */ /* 0x000ea20000000800 */
[----:B------:R-:W-:Y:S01]  /*5d80*/  FMNMX R5, R87, R20, !PT ;  /* 0x0000001457057209 */ /* 0x000fe20007800000 */
[----:B---3--:R-:W-:Y:S01]  /*5d90*/  @!P2 FMUL R16, R16, R16 ;  /* 0x000000101010a220 */ /* 0x008fe20000400000 */
[----:B------:R-:W-:Y:S01]  /*5da0*/  FSETP.GEU.AND P2, PT, R18, -126, PT ;  /* 0xc2fc00001200780b */ /* 0x000fe20003f4e000 */
[--C-:B------:R-:W-:Y:S01]  /*5db0*/  FFMA R20, R65, UR52, -R168.reuse ;  /* 0x0000003441147c23 */ /* 0x100fe200080008a8 */
[----:B------:R-:W-:Y:S01]  /*5dc0*/  FFMA R65, R76, UR52, -R168 ;  /* 0x000000344c417c23 */ /* 0x000fe200080008a8 */
[----:B------:R-:W3:Y:S02]  /*5dd0*/  SHFL.BFLY PT, R48, R5, 0x1, 0x1f ;  /* 0x0c201f0005307f89 */ /* 0x000ee400000e0000 */
[----:B------:R-:W-:Y:S01]  /*5de0*/  @!P5 FMUL R49, R49, 0.5 ;  /* 0x3f0000003131d820 */ /* 0x000fe20000400000 */
[----:B-1----:R-:W-:Y:S01]  /*5df0*/  @!P6 FMUL R41, R41, R41 ;  /* 0x000000292929e220 */ /* 0x002fe20000400000 */
[----:B------:R-:W-:Y:S01]  /*5e00*/  FSETP.GEU.AND P6, PT, R53, -126, PT ;  /* 0xc2fc00003500780b */ /* 0x000fe20003fce000 */
[----:B------:R-:W1:Y:S05]  /*5e10*/  MUFU.EX2 R40, R40 ;  /* 0x0000002800287308 */ /* 0x000e6a0000000800 */
[----:B------:R-:W-:Y:S01]  /*5e20*/  @!P2 FMUL R18, R18, 0.5 ;  /* 0x3f0000001212a820 */ /* 0x000fe20000400000 */
[----:B--2---:R-:W-:Y:S01]  /*5e30*/  @!P3 FMUL R45, R45, R45 ;  /* 0x0000002d2d2db220 */ /* 0x004fe20000400000 */
[----:B------:R-:W-:Y:S01]  /*5e40*/  FSETP.GEU.AND P3, PT, R20, -126, PT ;  /* 0xc2fc00001400780b */ /* 0x000fe20003f6e000 */
[----:B------:R-:W2:Y:S04]  /*5e50*/  MUFU.EX2 R49, R49 ;  /* 0x0000003100317308 */ /* 0x000ea80000000800 */
[----:B------:R-:W-:-:S04]  /*5e60*/  @!P6 FMUL R53, R53, 0.5 ;  /* 0x3f0000003535e820 */ /* 0x000fc80000400000 */
[----:B------:R-:W4:Y:S01]  /*5e70*/  MUFU.EX2 R18, R18 ;  /* 0x0000001200127308 */ /* 0x000f220000000800 */
[----:B-1----:R-:W-:Y:S01]  /*5e80*/  @!P4 FMUL R40, R40, R40 ;  /* 0x000000282828c220 */ /* 0x002fe20000400000 */
[----:B------:R-:W-:Y:S02]  /*5e90*/  FSETP.GEU.AND P4, PT, R57, -126, PT ;  /* 0xc2fc00003900780b */ /* 0x000fe40003f8e000 */
[----:B------:R-:W-:Y:S01]  /*5ea0*/  @!P3 FMUL R20, R20, 0.5 ;  /* 0x3f0000001414b820 */ /* 0x000fe20000400000 */
[----:B---3--:R-:W-:Y:S01]  /*5eb0*/  FMNMX R5, R5, R48, !PT ;  /* 0x0000003005057209 */ /* 0x008fe20007800000 */
[----:B------:R-:W-:Y:S02]  /*5ec0*/  FFMA R48, R77, UR52, -R168 ;  /* 0x000000344d307c23 */ /* 0x000fe400080008a8 */
[----:B------:R-:W1:Y:S01]  /*5ed0*/  MUFU.EX2 R53, R53 ;  /* 0x0000003500357308 */ /* 0x000e620000000800 */
[----:B--2---:R-:W-:Y:S01]  /*5ee0*/  @!P5 FMUL R49, R49, R49 ;  /* 0x000000313131d220 */ /* 0x004fe20000400000 */
[----:B------:R-:W-:Y:S01]  /*5ef0*/  FSETP.GEU.AND P5, PT, R22, -126, PT ;  /* 0xc2fc00001600780b */ /* 0x000fe20003fae000 */
[----:B------:R-:W2:Y:S04]  /*5f00*/  SHFL.BFLY PT, R52, R5, 0x2, 0x1f ;  /* 0x0c401f0005347f89 */ /* 0x000ea800000e0000 */
[----:B------:R-:W-:Y:S01]  /*5f10*/  @!P4 FMUL R57, R57, 0.5 ;  /* 0x3f0000003939c820 */ /* 0x000fe20000400000 */
[----:B------:R-:W3:Y:S01]  /*5f20*/  MUFU.EX2 R20, R20 ;  /* 0x0000001400147308 */ /* 0x000ee20000000800 */
[----:B----4-:R-:W-:Y:S01]  /*5f30*/  @!P2 FMUL R18, R18, R18 ;  /* 0x000000121212a220 */ /* 0x010fe20000400000 */
[----:B------:R-:W-:-:S05]  /*5f40*/  FSETP.GEU.AND P2, PT, R61, -126, PT ;  /* 0xc2fc00003d00780b */ /* 0x000fca0003f4e000 */
[----:B------:R-:W-:Y:S01]  /*5f50*/  @!P5 FMUL R22, R22, 0.5 ;  /* 0x3f0000001616d820 */ /* 0x000fe20000400000 */
[----:B------:R-:W4:Y:S01]  /*5f60*/  MUFU.EX2 R57, R57 ;  /* 0x0000003900397308 */ /* 0x000f220000000800 */
[----:B-1----:R-:W-:Y:S01]  /*5f70*/  @!P6 FMUL R53, R53, R53 ;  /* 0x000000353535e220 */ /* 0x002fe20000400000 */
[----:B------:R-:W-:-:S05]  /*5f80*/  FSETP.GEU.AND P6, PT, R44, -126, PT ;  /* 0xc2fc00002c00780b */ /* 0x000fca0003fce000 */
[----:B------:R-:W-:Y:S01]  /*5f90*/  @!P2 FMUL R61, R61, 0.5 ;  /* 0x3f0000003d3da820 */ /* 0x000fe20000400000 */
[----:B------:R-:W1:Y:S01]  /*5fa0*/  MUFU.EX2 R22, R22 ;  /* 0x0000001600167308 */ /* 0x000e620000000800 */
[----:B---3--:R-:W-:Y:S01]  /*5fb0*/  @!P3 FMUL R20, R20, R20 ;  /* 0x000000141414b220 */ /* 0x008fe20000400000 */
[----:B------:R-:W-:Y:S02]  /*5fc0*/  FSETP.GEU.AND P3, PT, R65, -126, PT ;  /* 0xc2fc00004100780b */ /* 0x000fe40003f6e000 */
[----:B--2---:R-:W-:Y:S01]  /*5fd0*/  FMNMX R5, R5, R52, !PT ;  /* 0x0000003405057209 */ /* 0x004fe20007800000 */
[----:B------:R-:W-:Y:S02]  /*5fe0*/  FFMA R52, R81, UR52, -R168 ;  /* 0x0000003451347c23 */ /* 0x000fe400080008a8 */
[----:B------:R-:W-:Y:S01]  /*5ff0*/  @!P6 FMUL R44, R44, 0.5 ;  /* 0x3f0000002c2ce820 */ /* 0x000fe20000400000 */
[----:B------:R-:W2:Y:S01]  /*6000*/  MUFU.EX2 R61, R61 ;  /* 0x0000003d003d7308 */ /* 0x000ea20000000800 */
[----:B----4-:R-:W-:Y:S01]  /*6010*/  @!P4 FMUL R57, R57, R57 ;  /* 0x000000393939c220 */ /* 0x010fe20000400000 */
[----:B------:R-:W-:-:S05]  /*6020*/  FSETP.GEU.AND P4, PT, R48, -126, PT ;  /* 0xc2fc00003000780b */ /* 0x000fca0003f8e000 */
[----:B------:R-:W-:Y:S01]  /*6030*/  @!P3 FMUL R65, R65, 0.5 ;  /* 0x3f0000004141b820 */ /* 0x000fe20000400000 */
[----:B------:R-:W3:Y:S01]  /*6040*/  MUFU.EX2 R44, R44 ;  /* 0x0000002c002c7308 */ /* 0x000ee20000000800 */
[----:B-1----:R-:W-:Y:S01]  /*6050*/  @!P5 FMUL R22, R22, R22 ;  /* 0x000000161616d220 */ /* 0x002fe20000400000 */
[----:B------:R-:W-:-:S05]  /*6060*/  FSETP.GEU.AND P5, PT, R69, -126, PT ;  /* 0xc2fc00004500780b */ /* 0x000fca0003fae000 */
[----:B------:R-:W-:Y:S01]  /*6070*/  @!P4 FMUL R48, R48, 0.5 ;  /* 0x3f0000003030c820 */ /* 0x000fe20000400000 */
[----:B------:R-:W1:Y:S01]  /*6080*/  MUFU.EX2 R65, R65 ;  /* 0x0000004100417308 */ /* 0x000e620000000800 */
[----:B--2---:R-:W-:Y:S01]  /*6090*/  @!P2 FMUL R61, R61, R61 ;  /* 0x0000003d3d3da220 */ /* 0x004fe20000400000 */
[----:B------:R-:W-:-:S04]  /*60a0*/  FSETP.NEU.AND P2, PT, R5, -INF , PT ;  /* 0xff8000000500780b */ /* 0x000fc80003f4d000 */
[----:B------:R-:W-:Y:S01]  /*60b0*/  FSEL R72, R5, RZ, P2 ;  /* 0x000000ff05487208 */ /* 0x000fe20001000000 */
[----:B------:R-:W-:Y:S01]  /*60c0*/  @!P5 FMUL R69, R69, 0.5 ;  /* 0x3f0000004545d820 */ /* 0x000fe20000400000 */
[----:B------:R-:W2:Y:S01]  /*60d0*/  MUFU.EX2 R48, R48 ;  /* 0x0000003000307308 */ /* 0x000ea20000000800 */
[----:B---3--:R-:W-:Y:S01]  /*60e0*/  @!P6 FMUL R44, R44, R44 ;  /* 0x0000002c2c2ce220 */ /* 0x008fe20000400000 */
[----:B------:R-:W-:Y:S01]  /*60f0*/  FSETP.GEU.AND P6, PT, R52, -126, PT ;  /* 0xc2fc00003400780b */ /* 0x000fe20003fce000 */
[C---:B------:R-:W-:Y:S01]  /*6100*/  FMUL R76, R72.reuse, UR52 ;  /* 0x00000034484c7c20 */ /* 0x040fe20008400000 */
[----:B------:R-:W-:Y:S01]  /*6110*/  FSETP.GEU.AND P2, PT, R73, -126, PT ;  /* 0xc2fc00004900780b */ /* 0x000fe20003f4e000 */
[----:B------:R-:W-:Y:S01]  /*6120*/  FADD R84, -R72, R11 ;  /* 0x0000000b48547221 */ /* 0x000fe20000000100 */
[----:B------:R-:W-:Y:S01]  /*6130*/  FADD R72, R21, R44 ;  /* 0x0000002c15487221 */ /* 0x000fe20000000000 */
[--C-:B------:R-:W-:Y:S01]  /*6140*/  FFMA R25, R26, UR52, -R76.reuse ;  /* 0x000000341a197c23 */ /* 0x100fe2000800084c */
[----:B------:R-:W3:Y:S01]  /*6150*/  MUFU.EX2 R69, R69 ;  /* 0x0000004500457308 */ /* 0x000ee20000000800 */
[----:B-1----:R-:W-:Y:S01]  /*6160*/  @!P3 FMUL R65, R65, R65 ;  /* 0x000000414141b220 */ /* 0x002fe20000400000 */
[----:B------:R-:W-:Y:S01]  /*6170*/  FSETP.GEU.AND P3, PT, R56, -126, PT ;  /* 0xc2fc00003800780b */ /* 0x000fe20003f6e000 */
[--C-:B------:R-:W-:Y:S01]  /*6180*/  FFMA R26, R27, UR52, -R76.reuse ;  /* 0x000000341b1a7c23 */ /* 0x100fe2000800084c */
[--C-:B------:R-:W-:Y:S01]  /*6190*/  FFMA R27, R30, UR52, -R76.reuse ;  /* 0x000000341e1b7c23 */ /* 0x100fe2000800084c */
[--C-:B------:R-:W-:Y:S01]  /*61a0*/  FFMA R29, R34, UR52, -R76.reuse ;  /* 0x00000034221d7c23 */ /* 0x100fe2000800084c */
[--C-:B------:R-:W-:Y:S01]  /*61b0*/  FFMA R31, R31, UR52, -R76.reuse ;  /* 0x000000341f1f7c23 */ /* 0x100fe2000800084c */
[----:B------:R-:W-:Y:S01]  /*61c0*/  @!P6 FMUL R52, R52, 0.5 ;  /* 0x3f0000003434e820 */ /* 0x000fe20000400000 */
[--C-:B------:R-:W-:Y:S01]  /*61d0*/  FFMA R39, R39, UR52, -R76.reuse ;  /* 0x0000003427277c23 */ /* 0x100fe2000800084c */
[----:B--2---:R-:W-:Y:S01]  /*61e0*/  @!P4 FMUL R48, R48, R48 ;  /* 0x000000303030c220 */ /* 0x004fe20000400000 */
[----:B------:R-:W-:Y:S01]  /*61f0*/  FSETP.GEU.AND P4, PT, R25, -126, PT ;  /* 0xc2fc00001900780b */ /* 0x000fe20003f8e000 */
[----:B------:R-:W-:Y:S01]  /*6200*/  @!P2 FMUL R73, R73, 0.5 ;  /* 0x3f0000004949a820 */ /* 0x000fe20000400000 */
[--C-:B------:R-:W-:Y:S01]  /*6210*/  FFMA R35, R35, UR52, -R76.reuse ;  /* 0x0000003423237c23 */ /* 0x100fe2000800084c */
[----:B------:R-:W1:Y:S01]  /*6220*/  MUFU.EX2 R52, R52 ;  /* 0x0000003400347308 */ /* 0x000e620000000800 */
[--C-:B------:R-:W-:Y:S01]  /*6230*/  FFMA R33, R42, UR52, -R76.reuse ;  /* 0x000000342a217c23 */ /* 0x100fe2000800084c */
[----:B------:R-:W-:Y:S01]  /*6240*/  @!P3 FMUL R56, R56, 0.5 ;  /* 0x3f0000003838b820 */ /* 0x000fe20000400000 */
[--C-:B------:R-:W-:Y:S01]  /*6250*/  FFMA R43, R43, UR52, -R76.reuse ;  /* 0x000000342b2b7c23 */ /* 0x100fe2000800084c */
[----:B---3--:R-:W-:Y:S01]  /*6260*/  @!P5 FMUL R69, R69, R69 ;  /* 0x000000454545d220 */ /* 0x008fe20000400000 */
[----:B------:R-:W-:Y:S01]  /*6270*/  FSETP.GEU.AND P5, PT, R26, -126, PT ;  /* 0xc2fc00001a00780b */ /* 0x000fe20003fae000 */
[--C-:B------:R-:W-:Y:S01]  /*6280*/  FFMA R47, R47, UR52, -R76.reuse ;  /* 0x000000342f2f7c23 */ /* 0x100fe2000800084c */
[--C-:B------:R-:W-:Y:S01]  /*6290*/  FFMA R51, R51, UR52, -R76.reuse ;  /* 0x0000003433337c23 */ /* 0x100fe2000800084c */
[----:B------:R-:W2:Y:S01]  /*62a0*/  MUFU.EX2 R56, R56 ;  /* 0x0000003800387308 */ /* 0x000ea20000000800 */
[--C-:B------:R-:W-:Y:S01]  /*62b0*/  FFMA R55, R55, UR52, -R76.reuse ;  /* 0x0000003437377c23 */ /* 0x100fe2000800084c */
[----:B------:R-:W-:Y:S01]  /*62c0*/  @!P4 FMUL R25, R25, 0.5 ;  /* 0x3f0000001919c820 */ /* 0x000fe20000400000 */
[--C-:B------:R-:W-:Y:S01]  /*62d0*/  FFMA R60, R58, UR52, -R76.reuse ;  /* 0x000000343a3c7c23 */ /* 0x100fe2000800084c */
[--C-:B------:R-:W-:Y:S01]  /*62e0*/  FFMA R64, R66, UR52, -R76.reuse ;  /* 0x0000003442407c23 */ /* 0x100fe2000800084c */
[--C-:B------:R-:W-:Y:S01]  /*62f0*/  FFMA R66, R70, UR52, -R76.reuse ;  /* 0x0000003446427c23 */ /* 0x100fe2000800084c */
[--C-:B------:R-:W-:Y:S01]  /*6300*/  FFMA R67, R67, UR52, -R76.reuse ;  /* 0x0000003443437c23 */ /* 0x100fe2000800084c */
[--C-:B------:R-:W-:Y:S01]  /*6310*/  FFMA R62, R62, UR52, -R76.reuse ;  /* 0x000000343e3e7c23 */ /* 0x100fe2000800084c */
[----:B------:R-:W3:Y:S01]  /*6320*/  MUFU.EX2 R73, R73 ;  /* 0x0000004900497308 */ /* 0x000ee20000000800 */
[----:B-1----:R-:W-:Y:S01]  /*6330*/  @!P6 FMUL R52, R52, R52 ;  /* 0x000000343434e220 */ /* 0x002fe20000400000 */
[----:B------:R-:W-:Y:S01]  /*6340*/  FSETP.GEU.AND P6, PT, R27, -126, PT ;  /* 0xc2fc00001b00780b */ /* 0x000fe20003fce000 */
[----:B------:R-:W-:Y:S01]  /*6350*/  @!P5 FMUL R26, R26, 0.5 ;  /* 0x3f0000001a1ad820 */ /* 0x000fe20000400000 */
[--C-:B------:R-:W-:Y:S01]  /*6360*/  FFMA R68, R74, UR52, -R76.reuse ;  /* 0x000000344a447c23 */ /* 0x100fe2000800084c */
[--C-:B------:R-:W-:Y:S01]  /*6370*/  FFMA R78, R78, UR52, -R76.reuse ;  /* 0x000000344e4e7c23 */ /* 0x100fe2000800084c */
[--C-:B------:R-:W-:Y:S01]  /*6380*/  FFMA R82, R82, UR52, -R76.reuse ;  /* 0x0000003452527c23 */ /* 0x100fe2000800084c */
[----:B------:R-:W-:Y:S01]  /*6390*/  FADD R70, R32, R61 ;  /* 0x0000003d20467221 */ /* 0x000fe20000000000 */
[----:B------:R-:W1:Y:S01]  /*63a0*/  MUFU.EX2 R25, R25 ;  /* 0x0000001900197308 */ /* 0x000e620000000800 */
[----:B--2---:R-:W-:Y:S01]  /*63b0*/  @!P3 FMUL R56, R56, R56 ;  /* 0x000000383838b220 */ /* 0x004fe20000400000 */
[----:B------:R-:W-:Y:S01]  /*63c0*/  FSETP.GEU.AND P3, PT, R29, -126, PT ;  /* 0xc2fc00001d00780b */ /* 0x000fe20003f6e000 */
[--C-:B------:R-:W-:Y:S01]  /*63d0*/  FFMA R83, R83, UR52, -R76.reuse ;  /* 0x0000003453537c23 */ /* 0x100fe2000800084c */
[--C-:B------:R-:W-:Y:S01]  /*63e0*/  FFMA R86, R86, UR52, -R76.reuse ;  /* 0x0000003456567c23 */ /* 0x100fe2000800084c */
[--C-:B------:R-:W-:Y:S01]  /*63f0*/  FFMA R87, R87, UR52, -R76.reuse ;  /* 0x0000003457577c23 */ /* 0x100fe2000800084c */
[--C-:B------:R-:W-:Y:S01]  /*6400*/  FFMA R79, R79, UR52, -R76.reuse ;  /* 0x000000344f4f7c23 */ /* 0x100fe2000800084c */
[----:B------:R-:W-:Y:S01]  /*6410*/  @!P6 FMUL R27, R27, 0.5 ;  /* 0x3f0000001b1be820 */ /* 0x000fe20000400000 */
[----:B------:R2:W4:Y:S01]  /*6420*/  MUFU.EX2 R30, R26 ;  /* 0x0000001a001e7308 */ /* 0x0005220000000800 */
[----:B---3--:R-:W-:Y:S01]  /*6430*/  @!P2 FMUL R73, R73, R73 ;  /* 0x000000494949a220 */ /* 0x008fe20000400000 */
[----:B------:R-:W-:Y:S01]  /*6440*/  FSETP.GEU.AND P2, PT, R31, -126, PT ;  /* 0xc2fc00001f00780b */ /* 0x000fe20003f4e000 */
[----:B------:R-:W-:Y:S01]  /*6450*/  FADD R11, R28, R53 ;  /* 0x000000351c0b7221 */ /* 0x000fe20000000000 */
[----:B------:R-:W-:Y:S01]  /*6460*/  FADD R74, R36, R69 ;  /* 0x00000045244a7221 */ /* 0x000fe20000000000 */
[----:B------:R-:W-:Y:S01]  /*6470*/  FMUL R84, R84, UR52 ;  /* 0x0000003454547c20 */ /* 0x000fe20008400000 */
[----:B------:R-:W-:Y:S01]  /*6480*/  F2FP.BF16.F32.PACK_AB R36, R37, R36 ;  /* 0x000000242524723e */ /* 0x000fe200000010ff */
[----:B------:R-:W-:Y:S01]  /*6490*/  @!P3 FMUL R29, R29, 0.5 ;  /* 0x3f0000001d1db820 */ /* 0x000fe20000400000 */
[----:B------:R-:W3:Y:S01]  /*64a0*/  MUFU.EX2 R27, R27 ;  /* 0x0000001b001b7308 */ /* 0x000ee20000000800 */
[----:B--2---:R-:W-:Y:S01]  /*64b0*/  FFMA R26, R38, UR52, -R76 ;  /* 0x00000034261a7c23 */ /* 0x004fe2000800084c */
[----:B-1----:R-:W-:Y:S01]  /*64c0*/  @!P4 FMUL R25, R25, R25 ;  /* 0x000000191919c220 */ /* 0x002fe20000400000 */
[----:B------:R-:W-:-:S02]  /*64d0*/  FSETP.GEU.AND P4, PT, R35, -126, PT ;  /* 0xc2fc00002300780b */ /* 0x000fc40003f8e000 */
[----:B------:R-:W-:Y:S02]  /*64e0*/  F2FP.BF16.F32.PACK_AB R28, R17, R28 ;  /* 0x0000001c111c723e */ /* 0x000fe400000010ff */
[----:B------:R-:W-:Y:S01]  /*64f0*/  @!P2 FMUL R31, R31, 0.5 ;  /* 0x3f0000001f1fa820 */ /* 0x000fe20000400000 */
[----:B------:R-:W1:Y:S01]  /*6500*/  MUFU.EX2 R29, R29 ;  /* 0x0000001d001d7308 */ /* 0x000e620000000800 */
[----:B----4-:R-:W-:Y:S01]  /*6510*/  @!P5 FMUL R30, R30, R30 ;  /* 0x0000001e1e1ed220 */ /* 0x010fe20000400000 */
[----:B------:R-:W-:Y:S02]  /*6520*/  FSETP.GEU.AND P5, PT, R26, -126, PT ;  /* 0xc2fc00001a00780b */ /* 0x000fe40003fae000 */
[----:B------:R-:W-:Y:S02]  /*6530*/  F2FP.BF16.F32.PACK_AB R32, R21, R32 ;  /* 0x000000201520723e */ /* 0x000fe400000010ff */
[----:B------:R-:W-:Y:S02]  /*6540*/  F2FP.BF16.F32.PACK_AB R44, R44, R61 ;  /* 0x0000003d2c2c723e */ /* 0x000fe400000010ff */
[----:B------:R-:W-:Y:S01]  /*6550*/  @!P4 FMUL R35, R35, 0.5 ;  /* 0x3f0000002323c820 */ /* 0x000fe20000400000 */
[----:B---3--:R-:W-:Y:S01]  /*6560*/  @!P6 FMUL R27, R27, R27 ;  /* 0x0000001b1b1be220 */ /* 0x008fe20000400000 */
[----:B------:R-:W-:Y:S01]  /*6570*/  FSETP.GEU.AND P6, PT, R39, -126, PT ;  /* 0xc2fc00002700780b */ /* 0x000fe20003fce000 */
[----:B------:R-:W2:Y:S04]  /*6580*/  MUFU.EX2 R34, R31 ;  /* 0x0000001f00227308 */ /* 0x000ea80000000800 */
[----:B------:R-:W-:Y:S01]  /*6590*/  @!P5 FMUL R26, R26, 0.5 ;  /* 0x3f0000001a1ad820 */ /* 0x000fe20000400000 */
[----:B-1----:R-:W-:Y:S01]  /*65a0*/  @!P3 FMUL R29, R29, R29 ;  /* 0x0000001d1d1db220 */ /* 0x002fe20000400000 */
[----:B------:R-:W-:-:S02]  /*65b0*/  FSETP.GEU.AND P3, PT, R43, -126, PT ;  /* 0xc2fc00002b00780b */ /* 0x000fc40003f6e000 */
[----:B------:R1:W3:Y:S04]  /*65c0*/  MUFU.EX2 R38, R35 ;  /* 0x0000002300267308 */ /* 0x0002e80000000800 */
[----:B------:R-:W-:-:S04]  /*65d0*/  @!P6 FMUL R39, R39, 0.5 ;  /* 0x3f0000002727e820 */ /* 0x000fc80000400000 */
[----:B------:R4:W5:Y:S01]  /*65e0*/  MUFU.EX2 R42, R39 ;  /* 0x00000027002a7308 */ /* 0x0009620000000800 */
[----:B-1----:R-:W-:Y:S01]  /*65f0*/  FFMA R35, R46, UR52, -R76 ;  /* 0x000000342e237c23 */ /* 0x002fe2000800084c */
[----:B--2---:R-:W-:Y:S01]  /*6600*/  @!P2 FMUL R34, R34, R34 ;  /* 0x000000222222a220 */ /* 0x004fe20000400000 */
[----:B------:R-:W-:Y:S01]  /*6610*/  FSETP.GEU.AND P2, PT, R33, -126, PT ;  /* 0xc2fc00002100780b */ /* 0x000fe20003f4e000 */
[----:B------:R-:W-:-:S04]  /*6620*/  @!P3 FMUL R43, R43, 0.5 ;  /* 0x3f0000002b2bb820 */ /* 0x000fc80000400000 */
[----:B------:R1:W2:Y:S01]  /*6630*/  MUFU.EX2 R31, R26 ;  /* 0x0000001a001f7308 */ /* 0x0002a20000000800 */
[----:B----4-:R-:W-:Y:S01]  /*6640*/  FFMA R39, R50, UR52, -R76 ;  /* 0x0000003432277c23 */ /* 0x010fe2000800084c */
[----:B---3--:R-:W-:Y:S01]  /*6650*/  @!P4 FMUL R38, R38, R38 ;  /* 0x000000262626c220 */ /* 0x008fe20000400000 */
[----:B------:R-:W-:-:S05]  /*6660*/  FSETP.GEU.AND P4, PT, R35, -126, PT ;  /* 0xc2fc00002300780b */ /* 0x000fca0003f8e000 */
[----:B------:R3:W4:Y:S01]  /*6670*/  MUFU.EX2 R46, R43 ;  /* 0x0000002b002e7308 */ /* 0x0007220000000800 */
[----:B-----5:R-:W-:Y:S01]  /*6680*/  @!P6 FMUL R42, R42, R42 ;  /* 0x0000002a2a2ae220 */ /* 0x020fe20000400000 */
[----:B------:R-:W-:Y:S01]  /*6690*/  FSETP.GEU.AND P6, PT, R39, -126, PT ;  /* 0xc2fc00002700780b */ /* 0x000fe20003fce000 */
[----:B------:R-:W-:Y:S01]  /*66a0*/  @!P2 FMUL R33, R33, 0.5 ;  /* 0x3f0000002121a820 */ /* 0x000fe20000400000 */
[----:B-1----:R-:W-:Y:S01]  /*66b0*/  FADD R26, -R8, R9 ;  /* 0x00000009081a7221 */ /* 0x002fe20000000100 */
[----:B------:R-:W-:Y:S01]  /*66c0*/  FADD R9, R24, R45 ;  /* 0x0000002d18097221 */ /* 0x000fe20000000000 */
[----:B------:R-:W-:Y:S02]  /*66d0*/  F2FP.BF16.F32.PACK_AB R24, R13, R24 ;  /* 0x000000180d18723e */ /* 0x000fe400000010ff */
[----:B------:R-:W-:Y:S01]  /*66e0*/  @!P4 FMUL R35, R35, 0.5 ;  /* 0x3f0000002323c820 */ /* 0x000fe20000400000 */
[----:B--2---:R-:W-:Y:S01]  /*66f0*/  @!P5 FMUL R31, R31, R31 ;  /* 0x0000001f1f1fd220 */ /* 0x004fe20000400000 */
[----:B------:R-:W-:Y:S01]  /*6700*/  FSETP.GEU.AND P5, PT, R47, -126, PT ;  /* 0xc2fc00002f00780b */ /* 0x000fe20003fae000 */
[----:B---3--:R-:W-:Y:S01]  /*6710*/  FFMA R43, R54, UR52, -R76 ;  /* 0x00000034362b7c23 */ /* 0x008fe2000800084c */
[----:B------:R-:W1:Y:S01]  /*6720*/  MUFU.EX2 R33, R33 ;  /* 0x0000002100217308 */ /* 0x000e620000000800 */
[----:B------:R-:W-:-:S02]  /*6730*/  FMUL R26, R26, UR52 ;  /* 0x000000341a1a7c20 */ /* 0x000fc40008400000 */
[----:B------:R-:W-:Y:S01]  /*6740*/  @!P6 FMUL R39, R39, 0.5 ;  /* 0x3f0000002727e820 */ /* 0x000fe20000400000 */
[----:B----4-:R-:W-:Y:S01]  /*6750*/  @!P3 FMUL R46, R46, R46 ;  /* 0x0000002e2e2eb220 */ /* 0x010fe20000400000 */
[----:B------:R-:W-:-:S03]  /*6760*/  FSETP.GEU.AND P3, PT, R43, -126, PT ;  /* 0xc2fc00002b00780b */ /* 0x000fc60003f6e000 */
[----:B------:R-:W2:Y:S03]  /*6770*/  MUFU.EX2 R35, R35 ;  /* 0x0000002300237308 */ /* 0x000ea60000000800 */
[----:B------:R-:W-:-:S05]  /*6780*/  @!P5 FMUL R47, R47, 0.5 ;  /* 0x3f0000002f2fd820 */ /* 0x000fca0000400000 */
[----:B------:R-:W3:Y:S01]  /*6790*/  MUFU.EX2 R39, R39 ;  /* 0x0000002700277308 */ /* 0x000ee20000000800 */
[----:B-1----:R-:W-:Y:S01]  /*67a0*/  @!P2 FMUL R33, R33, R33 ;  /* 0x000000212121a220 */ /* 0x002fe20000400000 */
[----:B------:R-:W-:Y:S01]  /*67b0*/  FSETP.GEU.AND P2, PT, R51, -126, PT ;  /* 0xc2fc00003300780b */ /* 0x000fe20003f4e000 */
[----:B------:R-:W-:-:S05]  /*67c0*/  @!P3 FMUL R43, R43, 0.5 ;  /* 0x3f0000002b2bb820 */ /* 0x000fca0000400000 */
[----:B------:R1:W4:Y:S01]  /*67d0*/  MUFU.EX2 R50, R47 ;  /* 0x0000002f00327308 */ /* 0x0003220000000800 */
[----:B--2---:R-:W-:Y:S01]  /*67e0*/  @!P4 FMUL R35, R35, R35 ;  /* 0x000000232323c220 */ /* 0x004fe20000400000 */
[----:B------:R-:W-:-:S05]  /*67f0*/  FSETP.GEU.AND P4, PT, R55, -126, PT ;  /* 0xc2fc00003700780b */ /* 0x000fca0003f8e000 */
[----:B------:R-:W-:Y:S01]  /*6800*/  @!P2 FMUL R51, R51, 0.5 ;  /* 0x3f0000003333a820 */ /* 0x000fe20000400000 */
[----:B------:R-:W2:Y:S01]  /*6810*/  MUFU.EX2 R43, R43 ;  /* 0x0000002b002b7308 */ /* 0x000ea20000000800 */
[--C-:B-1----:R-:W-:Y:S01]  /*6820*/  FFMA R47, R59, UR52, -R76.reuse ;  /* 0x000000343b2f7c23 */ /* 0x102fe2000800084c */
[----:B---3--:R-:W-:Y:S01]  /*6830*/  @!P6 FMUL R39, R39, R39 ;  /* 0x000000272727e220 */ /* 0x008fe20000400000 */
[----:B------:R-:W-:-:S03]  /*6840*/  FFMA R59, R75, UR52, -R76 ;  /* 0x000000344b3b7c23 */ /* 0x000fc6000800084c */
[----:B------:R-:W-:Y:S01]  /*6850*/  FSETP.GEU.AND P6, PT, R47, -126, PT ;  /* 0xc2fc00002f00780b */ /* 0x000fe20003fce000 */
[----:B------:R-:W-:Y:S01]  /*6860*/  @!P4 FMUL R55, R55, 0.5 ;  /* 0x3f0000003737c820 */ /* 0x000fe20000400000 */
[----:B------:R1:W3:Y:S01]  /*6870*/  MUFU.EX2 R54, R51 ;  /* 0x0000003300367308 */ /* 0x0002e20000000800 */
[----:B----4-:R-:W-:Y:S01]  /*6880*/  @!P5 FMUL R50, R50, R50 ;  /* 0x000000323232d220 */ /* 0x010fe20000400000 */
[----:B------:R-:W-:-:S06]  /*6890*/  FSETP.GEU.AND P5, PT, R60, -126, PT ;  /* 0xc2fc00003c00780b */ /* 0x000fcc0003fae000 */
[----:B------:R4:W5:Y:S01]  /*68a0*/  MUFU.EX2 R58, R55 ;  /* 0x00000037003a7308 */ /* 0x0009620000000800 */
[----:B-1----:R-:W-:Y:S01]  /*68b0*/  FFMA R51, R63, UR52, -R76 ;  /* 0x000000343f337c23 */ /* 0x002fe2000800084c */
[----:B--2---:R-:W-:Y:S01]  /*68c0*/  @!P3 FMUL R43, R43, R43 ;  /* 0x0000002b2b2bb220 */ /* 0x004fe20000400000 */
[----:B------:R-:W-:Y:S01]  /*68d0*/  @!P6 FMUL R47, R47, 0.5 ;  /* 0x3f0000002f2fe820 */ /* 0x000fe20000400000 */
[----:B------:R-:W-:Y:S02]  /*68e0*/  FADD R63, R17, R20 ;  /* 0x00000014113f7221 */ /* 0x000fe40000000000 */
[----:B------:R-:W-:Y:S01]  /*68f0*/  FSETP.GEU.AND P3, PT, R51, -126, PT ;  /* 0xc2fc00003300780b */ /* 0x000fe20003f6e000 */
[----:B------:R-:W-:Y:S02]  /*6900*/  @!P5 FMUL R60, R60, 0.5 ;  /* 0x3f0000003c3cd820 */ /* 0x000fe40000400000 */
[----:B------:R-:W1:Y:S01]  /*6910*/  MUFU.EX2 R47, R47 ;  /* 0x0000002f002f7308 */ /* 0x000e620000000800 */
[----:B---3--:R-:W-:Y:S01]  /*6920*/  @!P2 FMUL R54, R54, R54 ;  /* 0x000000363636a220 */ /* 0x008fe20000400000 */
[----:B------:R-:W-:Y:S01]  /*6930*/  FSETP.GEU.AND P2, PT, R62, -126, PT ;  /* 0xc2fc00003e00780b */ /* 0x000fe20003f4e000 */
[----:B----4-:R-:W-:Y:S01]  /*6940*/  FFMA R55, R71, UR52, -R76 ;  /* 0x0000003447377c23 */ /* 0x010fe2000800084c */
[----:B------:R-:W-:Y:S01]  /*6950*/  FADD R76, R37, R52 ;  /* 0x00000034254c7221 */ /* 0x000fe20000000000 */
[----:B------:R-:W-:-:S02]  /*6960*/  F2FP.BF16.F32.PACK_AB R52, R52, R69 ;  /* 0x000000453434723e */ /* 0x000fc400000010ff */
[----:B------:R-:W-:Y:S01]  /*6970*/  F2FP.BF16.F32.PACK_AB R37, R54, R39 ;  /* 0x000000273625723e */ /* 0x000fe200000010ff */
[----:B------:R-:W2:Y:S01]  /*6980*/  MUFU.EX2 R60, R60 ;  /* 0x0000003c003c7308 */ /* 0x000ea20000000800 */
[----:B-----5:R-:W-:Y:S01]  /*6990*/  @!P4 FMUL R58, R58, R58 ;  /* 0x0000003a3a3ac220 */ /* 0x020fe20000400000 */
[----:B------:R-:W-:Y:S01]  /*69a0*/  @!P3 FMUL R51, R51, 0.5 ;  /* 0x3f0000003333b820 */ /* 0x000fe20000400000 */
[----:B------:R-:W-:Y:S01]  /*69b0*/  FSETP.GEU.AND P4, PT, R64, -126, PT ;  /* 0xc2fc00004000780b */ /* 0x000fe20003f8e000 */
[----:B------:R-:W-:Y:S01]  /*69c0*/  FADD R76, R63, R76 ;  /* 0x0000004c3f4c7221 */ /* 0x000fe20000000000 */
[----:B------:R-:W-:Y:S02]  /*69d0*/  FADD R63, R12, R57 ;  /* 0x000000390c3f7221 */ /* 0x000fe40000000000 */
[----:B------:R-:W-:Y:S01]  /*69e0*/  @!P2 FMUL R62, R62, 0.5 ;  /* 0x3f0000003e3ea820 */ /* 0x000fe20000400000 */
[----:B------:R-:W3:Y:S01]  /*69f0*/  MUFU.EX2 R51, R51 ;  /* 0x0000003300337308 */ /* 0x000ee20000000800 */
[----:B-1----:R-:W-:Y:S01]  /*6a00*/  @!P6 FMUL R47, R47, R47 ;  /* 0x0000002f2f2fe220 */ /* 0x002fe20000400000 */
[----:B------:R-:W-:-:S06]  /*6a10*/  FSETP.GEU.AND P6, PT, R66, -126, PT ;  /* 0xc2fc00004200780b */ /* 0x000fcc0003fce000 */
[----:B------:R-:W-:Y:S01]  /*6a20*/  @!P4 FMUL R64, R64, 0.5 ;  /* 0x3f0000004040c820 */ /* 0x000fe20000400000 */
[----:B--2---:R-:W-:Y:S01]  /*6a30*/  @!P5 FMUL R60, R60, R60 ;  /* 0x0000003c3c3cd220 */ /* 0x004fe20000400000 */
[----:B------:R-:W-:Y:S01]  /*6a40*/  FSETP.GEU.AND P5, PT, R67, -126, PT ;  /* 0xc2fc00004300780b */ /* 0x000fe20003fae000 */
[----:B------:R-:W1:Y:S04]  /*6a50*/  MUFU.EX2 R62, R62 ;  /* 0x0000003e003e7308 */ /* 0x000e680000000800 */
[----:B------:R-:W-:Y:S01]  /*6a60*/  @!P6 FMUL R66, R66, 0.5 ;  /* 0x3f0000004242e820 */ /* 0x000fe20000400000 */
[----:B---3--:R-:W-:Y:S01]  /*6a70*/  @!P3 FMUL R51, R51, R51 ;  /* 0x000000333333b220 */ /* 0x008fe20000400000 */
[----:B------:R-:W-:Y:S02]  /*6a80*/  FSETP.GEU.AND P3, PT, R68, -126, PT ;  /* 0xc2fc00004400780b */ /* 0x000fe40003f6e000 */
[----:B------:R-:W2:Y:S04]  /*6a90*/  MUFU.EX2 R64, R64 ;  /* 0x0000004000407308 */ /* 0x000ea80000000800 */
[----:B------:R-:W-:-:S04]  /*6aa0*/  @!P5 FMUL R67, R67, 0.5 ;  /* 0x3f0000004343d820 */ /* 0x000fc80000400000 */
[----:B------:R3:W4:Y:S01]  /*6ab0*/  MUFU.EX2 R77, R67 ;  /* 0x00000043004d7308 */ /* 0x0007220000000800 */
[----:B-1----:R-:W-:Y:S01]  /*6ac0*/  @!P2 FMUL R62, R62, R62 ;  /* 0x0000003e3e3ea220 */ /* 0x002fe20000400000 */
[----:B------:R-:W-:Y:S01]  /*6ad0*/  FSETP.GEU.AND P2, PT, R55, -126, PT ;  /* 0xc2fc00003700780b */ /* 0x000fe20003f4e000 */
[----:B------:R-:W-:-:S05]  /*6ae0*/  @!P3 FMUL R68, R68, 0.5 ;  /* 0x3f0000004444b820 */ /* 0x000fca0000400000 */
[----:B------:R-:W1:Y:S01]  /*6af0*/  MUFU.EX2 R66, R66 ;  /* 0x0000004200427308 */ /* 0x000e620000000800 */
[----:B--2---:R-:W-:Y:S01]  /*6b00*/  @!P4 FMUL R64, R64, R64 ;  /* 0x000000404040c220 */ /* 0x004fe20000400000 */
[----:B------:R-:W-:Y:S01]  /*6b10*/  FSETP.GEU.AND P4, PT, R59, -126, PT ;  /* 0xc2fc00003b00780b */ /* 0x000fe20003f8e000 */
[----:B---3--:R-:W-:Y:S01]  /*6b20*/  FADD R67, R9, R70 ;  /* 0x0000004609437221 */ /* 0x008fe20000000000 */
[----:B------:R-:W-:Y:S01]  /*6b30*/  FADD R9, R13, R40 ;  /* 0x000000280d097221 */ /* 0x000fe20000000000 */
[----:B------:R-:W-:Y:S02]  /*6b40*/  F2FP.BF16.F32.PACK_AB R40, R40, R45 ;  /* 0x0000002d2828723e */ /* 0x000fe400000010ff */
[----:B------:R-:W-:Y:S01]  /*6b50*/  @!P2 FMUL R55, R55, 0.5 ;  /* 0x3f0000003737a820 */ /* 0x000fe20000400000 */
[----:B------:R-:W2:Y:S01]  /*6b60*/  MUFU.EX2 R68, R68 ;  /* 0x0000004400447308 */ /* 0x000ea20000000800 */
[----:B----4-:R-:W-:Y:S01]  /*6b70*/  @!P5 FMUL R77, R77, R77 ;  /* 0x0000004d4d4dd220 */ /* 0x010fe20000400000 */
[----:B------:R-:W-:Y:S01]  /*6b80*/  FSETP.GEU.AND P5, PT, R78, -126, PT ;  /* 0xc2fc00004e00780b */ /* 0x000fe20003fae000 */
[----:B------:R-:W-:Y:S01]  /*6b90*/  FADD R71, R9, R72 ;  /* 0x0000004809477221 */ /* 0x000fe20000000000 */
[----:B------:R-:W-:-:S03]  /*6ba0*/  FADD R72, R14, R65 ;  /* 0x000000410e487221 */ /* 0x000fc60000000000 */
[----:B------:R-:W-:Y:S01]  /*6bb0*/  @!P4 FMUL R59, R59, 0.5 ;  /* 0x3f0000003b3bc820 */ /* 0x000fe20000400000 */
[----:B------:R-:W3:Y:S01]  /*6bc0*/  MUFU.EX2 R55, R55 ;  /* 0x0000003700377308 */ /* 0x000ee20000000800 */
[----:B-1----:R-:W-:Y:S01]  /*6bd0*/  @!P6 FMUL R66, R66, R66 ;  /* 0x000000424242e220 */ /* 0x002fe20000400000 */
[----:B------:R-:W-:Y:S01]  /*6be0*/  FSETP.GEU.AND P6, PT, R82, -126, PT ;  /* 0xc2fc00005200780b */ /* 0x000fe20003fce000 */
[----:B------:R-:W-:Y:S01]  /*6bf0*/  FADD R71, R71, R76 ;  /* 0x0000004c47477221 */ /* 0x000fe20000000000 */
[----:B------:R-:W-:-:S03]  /*6c00*/  F2FP.BF16.F32.PACK_AB R76, R20, R53 ;  /* 0x00000035144c723e */ /* 0x000fc600000010ff */
[----:B------:R-:W-:Y:S01]  /*6c10*/  @!P5 FMUL R78, R78, 0.5 ;  /* 0x3f0000004e4ed820 */ /* 0x000fe20000400000 */
[----:B------:R-:W1:Y:S01]  /*6c20*/  MUFU.EX2 R59, R59 ;  /* 0x0000003b003b7308 */ /* 0x000e620000000800 */
[----:B--2---:R-:W-:Y:S01]  /*6c30*/  @!P3 FMUL R68, R68, R68 ;  /* 0x000000444444b220 */ /* 0x004fe20000400000 */
[----:B------:R-:W-:-:S05]  /*6c40*/  FSETP.GEU.AND P3, PT, R83, -126, PT ;  /* 0xc2fc00005300780b */ /* 0x000fca0003f6e000 */
[----:B------:R-:W-:Y:S01]  /*6c50*/  @!P6 FMUL R82, R82, 0.5 ;  /* 0x3f0000005252e820 */ /* 0x000fe20000400000 */
[----:B------:R2:W4:Y:S01]  /*6c60*/  MUFU.EX2 R8, R78 ;  /* 0x0000004e00087308 */ /* 0x0005220000000800 */
[----:B---3--:R-:W-:Y:S01]  /*6c70*/  @!P2 FMUL R55, R55, R55 ;  /* 0x000000373737a220 */ /* 0x008fe20000400000 */
[----:B------:R-:W-:-:S05]  /*6c80*/  FSETP.GEU.AND P2, PT, R84, -126, PT ;  /* 0xc2fc00005400780b */ /* 0x000fca0003f4e000 */
[----:B------:R-:W-:Y:S01]  /*6c90*/  @!P3 FMUL R83, R83, 0.5 ;  /* 0x3f0000005353b820 */ /* 0x000fe20000400000 */
[----:B------:R-:W3:Y:S01]  /*6ca0*/  MUFU.EX2 R70, R82 ;  /* 0x0000005200467308 */ /* 0x000ee20000000800 */
[----:B-1----:R-:W-:Y:S01]  /*6cb0*/  @!P4 FMUL R59, R59, R59 ;  /* 0x0000003b3b3bc220 */ /* 0x002fe20000400000 */
[----:B------:R-:W-:Y:S01]  /*6cc0*/  FSETP.GEU.AND P4, PT, R79, -126, PT ;  /* 0xc2fc00004f00780b */ /* 0x000fe20003f8e000 */
[----:B--2---:R-:W-:Y:S01]  /*6cd0*/  FADD R78, R11, R74 ;  /* 0x0000004a0b4e7221 */ /* 0x004fe20000000000 */
[----:B------:R-:W-:Y:S01]  /*6ce0*/  FADD R11, R10, R49 ;  /* 0x000000310a0b7221 */ /* 0x000fe20000000000 */
[----:B------:R-:W-:Y:S01]  /*6cf0*/  FADD R74, R16, R73 ;  /* 0x00000049104a7221 */ /* 0x000fe20000000000 */
[----:B------:R-:W-:Y:S01]  /*6d00*/  F2FP.BF16.F32.PACK_AB R45, R59, R68 ;  /* 0x000000443b2d723e */ /* 0x000fe200000010ff */
[----:B------:R-:W-:Y:S01]  /*6d10*/  @!P2 FMUL R84, R84, 0.5 ;  /* 0x3f0000005454a820 */ /* 0x000fe20000400000 */
[----:B------:R-:W1:Y:S01]  /*6d20*/  MUFU.EX2 R9, R83 ;  /* 0x0000005300097308 */ /* 0x000e620000000800 */
[----:B----4-:R-:W-:Y:S01]  /*6d30*/  @!P5 FMUL R8, R8, R8 ;  /* 0x000000080808d220 */ /* 0x010fe20000400000 */
[----:B------:R-:W-:Y:S01]  /*6d40*/  FSETP.GEU.AND P5, PT, R86, -126, PT ;  /* 0xc2fc00005600780b */ /* 0x000fe20003fae000 */
[----:B------:R-:W-:Y:S01]  /*6d50*/  FADD R75, R11, R72 ;  /* 0x000000480b4b7221 */ /* 0x000fe20000000000 */
[----:B------:R-:W-:Y:S01]  /*6d60*/  FADD R11, R15, R18 ;  /* 0x000000120f0b7221 */ /* 0x000fe20000000000 */
[----:B------:R-:W-:Y:S01]  /*6d70*/  FADD R72, R23, R48 ;  /* 0x0000003017487221 */ /* 0x000fe20000000000 */
[----:B------:R-:W-:Y:S01]  /*6d80*/  FADD R80, R63, R74 ;  /* 0x0000004a3f507221 */ /* 0x000fe20000000000 */
[----:B------:R-:W-:Y:S01]  /*6d90*/  @!P4 FMUL R79, R79, 0.5 ;  /* 0x3f0000004f4fc820 */ /* 0x000fe20000400000 */
[----:B------:R-:W-:Y:S01]  /*6da0*/  FADD R63, R19, R22 ;  /* 0x00000016133f7221 */ /* 0x000fe20000000000 */
[----:B---3--:R-:W-:Y:S01]  /*6db0*/  @!P6 FMUL R70, R70, R70 ;  /* 0x000000464646e220 */ /* 0x008fe20000400000 */
[----:B------:R-:W-:Y:S01]  /*6dc0*/  FSETP.GEU.AND P6, PT, R87, -126, PT ;  /* 0xc2fc00005700780b */ /* 0x000fe20003fce000 */
[----:B------:R2:W3:Y:S01]  /*6dd0*/  MUFU.EX2 R81, R79 ;  /* 0x0000004f00517308 */ /* 0x0004e20000000800 */
[----:B------:R-:W-:Y:S01]  /*6de0*/  FADD R74, R41, R56 ;  /* 0x00000038294a7221 */ /* 0x000fe20000000000 */
[----:B------:R-:W-:Y:S01]  /*6df0*/  FADD R72, R11, R72 ;  /* 0x000000480b487221 */ /* 0x000fe20000000000 */
[----:B------:R-:W-:Y:S01]  /*6e00*/  FADD R11, R25, R60 ;  /* 0x0000003c190b7221 */ /* 0x000fe20000000000 */
[----:B------:R-:W-:Y:S01]  /*6e10*/  @!P5 FMUL R86, R86, 0.5 ;  /* 0x3f0000005656d820 */ /* 0x000fe20000400000 */
[----:B------:R-:W-:Y:S01]  /*6e20*/  FADD R82, R33, R68 ;  /* 0x0000004421527221 */ /* 0x000fe20000000000 */
[----:B-1----:R-:W-:Y:S01]  /*6e30*/  @!P3 FMUL R9, R9, R9 ;  /* 0x000000090909b220 */ /* 0x002fe20000400000 */
[----:B------:R-:W-:Y:S01]  /*6e40*/  FSETP.GEU.AND P3, PT, R26, -126, PT ;  /* 0xc2fc00001a00780b */ /* 0x000fe20003f6e000 */
[----:B------:R-:W-:Y:S01]  /*6e50*/  FADD R63, R63, R74 ;  /* 0x0000004a3f3f7221 */ /* 0x000fe20000000000 */
[----:B--2---:R-:W-:Y:S01]  /*6e60*/  FADD R79, R29, R64 ;  /* 0x000000401d4f7221 */ /* 0x004fe20000000000 */
[----:B------:R-:W1:Y:S01]  /*6e70*/  MUFU.EX2 R86, R86 ;  /* 0x0000005600567308 */ /* 0x000e620000000800 */
[----:B------:R-:W-:Y:S01]  /*6e80*/  FADD R168, R39, R70 ;  /* 0x0000004627a87221 */ /* 0x000fe20000000000 */
[----:B------:R-:W-:Y:S01]  /*6e90*/  @!P6 FMUL R87, R87, 0.5 ;  /* 0x3f0000005757e820 */ /* 0x000fe20000400000 */
[----:B------:R-:W-:Y:S01]  /*6ea0*/  FADD R74, R30, R47 ;  /* 0x0000002f1e4a7221 */ /* 0x000fe20000000000 */
[----:B------:R-:W-:Y:S01]  /*6eb0*/  FADD R83, R46, R59 ;  /* 0x0000003b2e537221 */ /* 0x000fe20000000000 */
[----:B------:R-:W-:Y:S01]  /*6ec0*/  FADD R169, R11, R82 ;  /* 0x000000520ba97221 */ /* 0x000fe20000000000 */
[----:B------:R-:W-:Y:S01]  /*6ed0*/  FADD R11, R27, R62 ;  /* 0x0000003e1b0b7221 */ /* 0x000fe20000000000 */
[----:B------:R-:W-:Y:S01]  /*6ee0*/  FADD R172, R79, R168 ;  /* 0x000000a84fac7221 */ /* 0x000fe20000000000 */
[----:B------:R-:W2:Y:S01]  /*6ef0*/  MUFU.EX2 R87, R87 ;  /* 0x0000005700577308 */ /* 0x000ea20000000800 */
[----:B------:R-:W-:Y:S01]  /*6f00*/  FADD R170, R74, R83 ;  /* 0x000000534aaa7221 */ /* 0x000fe20000000000 */
[----:B------:R-:W-:Y:S01]  /*6f10*/  FADD R82, R35, R8 ;  /* 0x0000000823527221 */ /* 0x000fe20000000000 */
[----:B------:R-:W-:Y:S01]  /*6f20*/  @!P3 FMUL R26, R26, 0.5 ;  /* 0x3f0000001a1ab820 */ /* 0x000fe20000400000 */
[----:B------:R-:W-:Y:S01]  /*6f30*/  FADD R74, R38, R77 ;  /* 0x0000004d264a7221 */ /* 0x000fe20000000000 */
[----:B------:R-:W-:Y:S01]  /*6f40*/  FADD R79, R54, R9 ;  /* 0x00000009364f7221 */ /* 0x000fe20000000000 */
[----:B---3--:R-:W-:Y:S01]  /*6f50*/  @!P4 FMUL R81, R81, R81 ;  /* 0x000000515151c220 */ /* 0x008fe20000400000 */
[----:B------:R-:W-:Y:S01]  /*6f60*/  FADD R171, R11, R82 ;  /* 0x000000520bab7221 */ /* 0x000fe20000000000 */
[----:B------:R-:W-:Y:S01]  /*6f70*/  MUFU.EX2 R84, R84 ;  /* 0x0000005400547308 */ /* 0x000fe20000000800 */
[----:B-1----:R-:W-:Y:S01]  /*6f80*/  @!P5 FMUL R86, R86, R86 ;  /* 0x000000565656d220 */ /* 0x002fe20000400000 */
[----:B------:R-:W-:Y:S01]  /*6f90*/  FADD R173, R74, R79 ;  /* 0x0000004f4aad7221 */ /* 0x000fe20000000000 */
[----:B------:R-:W-:Y:S01]  /*6fa0*/  FADD R79, R31, R66 ;  /* 0x000000421f4f7221 */ /* 0x000fe20000000000 */
[----:B------:R-:W-:Y:S01]  /*6fb0*/  FADD R74, R34, R51 ;  /* 0x00000033224a7221 */ /* 0x000fe20000000000 */
[----:B------:R-:W-:Y:S01]  /*6fc0*/  FADD R168, R43, R86 ;  /* 0x000000562ba87221 */ /* 0x000fe20000000000 */
[----:B------:R-:W-:Y:S01]  /*6fd0*/  FADD R83, R50, R81 ;  /* 0x0000005132537221 */ /* 0x000fe20000000000 */
[----:B------:R-:W-:Y:S01]  /*6fe0*/  FADD R82, R42, R55 ;  /* 0x000000372a527221 */ /* 0x000fe20000000000 */
[----:B------:R-:W1:Y:S01]  /*6ff0*/  MUFU.EX2 R11, R26 ;  /* 0x0000001a000b7308 */ /* 0x000e620000000800 */
[----:B--2---:R-:W-:Y:S01]  /*7000*/  @!P6 FMUL R87, R87, R87 ;  /* 0x000000575757e220 */ /* 0x004fe20000400000 */
        /* <DEDUP_REMOVED lines=14> */
[----:B------:R-:W-:Y:S01]  /*70f0*/  SHF.L.U32 R63, R7, 0x1f, RZ ;  /* 0x0000001f073f7819 */ /* 0x000fe200000006ff */
[----:B------:R-:W-:Y:S01]  /*7100*/  FADD R85, R170, R85 ;  /* 0x00000055aa557221 */ /* 0x000fe20000000000 */
[----:B------:R-:W-:Y:S01]  /*7110*/  FADD R72, R67, R72 ;  /* 0x0000004843487221 */ /* 0x000fe20000000000 */
[----:B-1----:R-:W-:Y:S01]  /*7120*/  @!P3 FMUL R11, R11, R11 ;  /* 0x0000000b0b0bb220 */ /* 0x002fe20000400000 */
[----:B------:R-:W-:Y:S01]  /*7130*/  @!P2 FMUL R84, R84, R84 ;  /* 0x000000545454a220 */ /* 0x000fe20000400000 */
[----:B------:R-:W-:Y:S01]  /*7140*/  FADD R85, R168, R85 ;  /* 0x00000055a8557221 */ /* 0x000fe20000000000 */
[----:B------:R1:W2:Y:S01]  /*7150*/  SYNCS.PHASECHK.TRANS64.TRYWAIT P2, [UR10+0x3c000], R63 ;  /* 0x03c0003fff0075a7 */ /* 0x0002a2000804014a */
[----:B------:R-:W-:Y:S01]  /*7160*/  F2FP.BF16.F32.PACK_AB R29, R38, R29 ;  /* 0x0000001d261d723e */ /* 0x000fe200000010ff */
[----:B------:R-:W-:Y:S01]  /*7170*/  FFMA R2, R11, R2, R72 ;  /* 0x000000020b027223 */ /* 0x000fe20000000048 */
[----:B------:R-:W-:Y:S01]  /*7180*/  F2FP.BF16.F32.PACK_AB R38, R41, R16 ;  /* 0x000000102926723e */ /* 0x000fe200000010ff */
[----:B------:R-:W-:Y:S01]  /*7190*/  FFMA R3, R84, R3, R85 ;  /* 0x0000000354037223 */ /* 0x000fe20000000055 */
[----:B------:R-:W-:Y:S01]  /*71a0*/  F2FP.BF16.F32.PACK_AB R25, R30, R25 ;  /* 0x000000191e19723e */ /* 0x000fe200000010ff */
[----:B------:R-:W-:Y:S01]  /*71b0*/  FMUL R152, R152, R11 ;  /* 0x0000000b98987220 */ /* 0x000fe20000400000 */
[----:B------:R-:W-:Y:S01]  /*71c0*/  F2FP.BF16.F32.PACK_AB R27, R34, R27 ;  /* 0x0000001b221b723e */ /* 0x000fe200000010ff */
[----:B------:R-:W-:Y:S01]  /*71d0*/  FMUL R153, R153, R11 ;  /* 0x0000000b99997220 */ /* 0x000fe20000400000 */
[----:B------:R-:W-:Y:S01]  /*71e0*/  F2FP.BF16.F32.PACK_AB R31, R42, R31 ;  /* 0x0000001f2a1f723e */ /* 0x000fe200000010ff */
[----:B------:R-:W-:Y:S01]  /*71f0*/  FMUL R156, R156, R11 ;  /* 0x0000000b9c9c7220 */ /* 0x000fe20000400000 */
[----:B------:R-:W-:Y:S01]  /*7200*/  F2FP.BF16.F32.PACK_AB R33, R46, R33 ;  /* 0x000000212e21723e */ /* 0x000fe200000010ff */
[----:B------:R-:W-:Y:S01]  /*7210*/  FMUL R157, R157, R11 ;  /* 0x0000000b9d9d7220 */ /* 0x000fe20000400000 */
[----:B------:R-:W-:Y:S01]  /*7220*/  F2FP.BF16.F32.PACK_AB R39, R58, R43 ;  /* 0x0000002b3a27723e */ /* 0x000fe200000010ff */
[-C--:B------:R-:W-:Y:S01]  /*7230*/  FMUL R160, R160, R11.reuse ;  /* 0x0000000ba0a07220 */ /* 0x080fe20000400000 */
[----:B------:R-:W-:Y:S01]  /*7240*/  F2FP.BF16.F32.PACK_AB R41, R47, R60 ;  /* 0x0000003c2f29723e */ /* 0x000fe200000010ff */
[-C--:B------:R-:W-:Y:S01]  /*7250*/  FMUL R161, R161, R11.reuse ;  /* 0x0000000ba1a17220 */ /* 0x080fe20000400000 */
        /* <DEDUP_REMOVED lines=33> */
[----:B------:R-:W-:Y:S01]  /*7470*/  FMUL R101, R101, R11 ;  /* 0x0000000b65657220 */ /* 0x000fe20000400000 */
        /* <DEDUP_REMOVED lines=52> */
[----:B------:R-:W-:Y:S01]  /*77c0*/  F2FP.BF16.F32.PACK_AB R54, R56, R73 ;  /* 0x000000493836723e */ /* 0x000fe200000010ff */
[----:B-12---:R-:W-:Y:S06]  /*77d0*/  @!P0 BRA `(.L_x_27) ;  /* 0x0000000000048947 */ /* 0x006fec0003800000 */
[----:B------:R-:W-:Y:S01]  /*77e0*/  BPT.TRAP 0x1 ;  /* 0x000000040000795c */ /* 0x000fe20000300000 */
.L_x_27:
[----:B------:R-:W-:Y:S05]  /*77f0*/  @P2 BRA `(.L_x_28) ;  /* 0x0000000000082947 */ /* 0x000fea0003800000 */
[----:B------:R-:W1:Y:S02]  /*7800*/  SYNCS.PHASECHK.TRANS64.TRYWAIT P2, [UR10+0x3c000], R63 ;  /* 0x03c0003fff0075a7 */ /* 0x000e64000804014a */
[----:B-1----:R-:W-:Y:S05]  /*7810*/  @!P2 BRA `(.L_x_29) ;  /* 0x0000008800fca947 */ /* 0x002fea0003800000 */
.L_x_28:
[----:B------:R-:W-:Y:S01]  /*7820*/  UIMAD UR10, UR4, 0xa00, UR5 ;  /* 0x00000a00040a78a4 */ /* 0x000fe2000f8e0205 */
[----:B------:R-:W-:Y:S01]  /*7830*/  WARPGROUP.ARRIVE ;  /* 0x00000000000079c5 */ /* 0x000fe20000000000 */
[----:B------:R-:W-:Y:S01]  /*7840*/  UMOV UR11, 0x80000020 ;  /* 0x80000020000b7882 */ /* 0x000fe20000000000 */
[----:B------:R-:W-:Y:S01]  /*7850*/  UMOV UR15, 0x80000020 ;  /* 0x80000020000f7882 */ /* 0x000fe20000000000 */
[----:B------:R-:W-:Y:S01]  /*7860*/  UIADD3 UR14, UR10, 0x200, URZ ;  /* 0x000002000a0e7890 */ /* 0x000fe2000fffe03f */
[----:B------:R-:W-:Y:S01]  /*7870*/  F2FP.BF16.F32.PACK_AB R55, R87, R86 ;  /* 0x000000565737723e */ /* 0x000fe200000010ff */
[----:B------:R-:W-:Y:S01]  /*7880*/  UIADD3 UR18, UR10, 0x400, URZ ;  /* 0x000004000a127890 */ /* 0x000fe2000fffe03f */
[----:B------:R-:W-:Y:S02]  /*7890*/  UMOV UR19, 0x80000020 ;  /* 0x8000002000137882 */ /* 0x000fe40000000000 */
[----:B------:R-:W-:Y:S01]  /*78a0*/  HGMMA.64x32x16.F32.BF16 R152, R24, gdesc[UR8].tnspB, R152, gsb0 ;  /* 0x4060000818987df0 */ /* 0x000fe20008001898 */
[----:B------:R-:W-:Y:S01]  /*78b0*/  UIADD3 UR22, UR10, 0x600, URZ ;  /* 0x000006000a167890 */ /* 0x000fe2000fffe03f */
[----:B------:R-:W-:Y:S01]  /*78c0*/  UMOV UR23, 0x80000020 ;  /* 0x8000002000177882 */ /* 0x000fe20000000000 */
[----:B------:R-:W-:Y:S01]  /*78d0*/  UIADD3 UR26, UR10, 0x800, URZ ;  /* 0x000008000a1a7890 */ /* 0x000fe2000fffe03f */
[----:B------:R-:W-:Y:S01]  /*78e0*/  UMOV UR27, 0x80000020 ;  /* 0x80000020001b7882 */ /* 0x000fe20000000000 */
[----:B------:R-:W-:Y:S01]  /*78f0*/  UMOV UR11, 0x80000020 ;  /* 0x80000020000b7882 */ /* 0x000fe20000000000 */
[----:B------:R-:W-:-:S02]  /*7900*/  WARPGROUP.DEPBAR.LE gsb0, 0x0 ;  /* 0x00008000000079c5 */ /* 0x000fc40000010000 */
        /* <DEDUP_REMOVED lines=169> */
[----:B------:R-:W-:Y:S01]  /*83a0*/  UIADD3 UR10, UR10, 0x9c0, URZ ;  /* 0x000009c00a0a7890 */ /* 0x000fe2000fffe03f */
        /* <DEDUP_REMOVED lines=18> */
.L_x_30:
[----:B------:R-:W-:-:S04]  /*84d0*/  ULEA UR10, UR39, UR36, 0x3 ;  /* 0x00000024270a7291 */ /* 0x000fc8000f8e183f */
[----:B------:R-:W-:-:S04]  /*84e0*/  UIADD3 UR10, UR10, 0x3c028, URZ ;  /* 0x0003c0280a0a7890 */ /* 0x000fc8000fffe03f */
[----:B------:R-:W-:-:S09]  /*84f0*/  UPRMT UR10, URZ, 0x654, UR10 ;  /* 0x000006543f0a7896 */ /* 0x000fd2000800000a */
[----:B------:R-:W-:Y:S01]  /*8500*/  SYNCS.ARRIVE.TRANS64.RED.A1T0 RZ, [UR10], RZ ;  /* 0x000000ffffff79a7 */ /* 0x000fe2000810040a */
[----:B------:R-:W-:Y:S05]  /*8510*/  @P1 BRA `(.L_x_31) ;  /* 0x0000000000041947 */ /* 0x000fea0003800000 */
[----:B------:R-:W-:Y:S01]  /*8520*/  BPT.TRAP 0x1 ;  /* 0x000000040000795c */ /* 0x000fe20000300000 */
.L_x_31:
[----:B------:R-:W-:-:S04]  /*8530*/  UIADD3 UR39, UR39, 0x1, URZ ;  /* 0x0000000127277890 */ /* 0x000fc8000fffe03f */
[----:B------:R-:W-:-:S04]  /*8540*/  UISETP.NE.AND UP0, UPT, UR39, 0x5, UPT ;  /* 0x000000052700788c */ /* 0x000fc8000bf05270 */
[----:B------:R-:W-:Y:S01]  /*8550*/  USEL UR39, UR39, URZ, UP0 ;  /* 0x0000003f27277287 */ /* 0x000fe20008000000 */
[----:B------:R-:W-:Y:S11]  /*8560*/  @!P0 BRA `(.L_x_32) ;  /* 0x0000000000048947 */ /* 0x000ff60003800000 */
[----:B------:R-:W-:Y:S01]  /*8570*/  BPT.TRAP 0x1 ;  /* 0x000000040000795c */ /* 0x000fe20000300000 */
.L_x_32:
[----:B------:R-:W-:-:S04]  /*8580*/  ULEA UR10, UR39, UR36, 0x3 ;  /* 0x00000024270a7291 */ /* 0x000fc8000f8e183f */
[----:B------:R-:W-:-:S04]  /*8590*/  UIADD3 UR10, UR10, 0x3c028, URZ ;  /* 0x0003c0280a0a7890 */ /* 0x000fc8000fffe03f */
[----:B------:R-:W-:-:S09]  /*85a0*/  UPRMT UR10, URZ, 0x654, UR10 ;  /* 0x000006543f0a7896 */ /* 0x000fd2000800000a */
[----:B------:R-:W-:Y:S01]  /*85b0*/  SYNCS.ARRIVE.TRANS64.RED.A1T0 RZ, [UR10], RZ ;  /* 0x000000ffffff79a7 */ /* 0x000fe2000810040a */
[----:B------:R-:W-:Y:S05]  /*85c0*/  @P1 BRA `(.L_x_33) ;  /* 0x0000000000041947 */ /* 0x000fea0003800000 */
[----:B------:R-:W-:Y:S01]  /*85d0*/  BPT.TRAP 0x1 ;  /* 0x000000040000795c */ /* 0x000fe20000300000 */
.L_x_33:
[----:B------:R-:W-:Y:S01]  /*85e0*/  UIADD3 UR4, UR4, 0x1, URZ ;  /* 0x0000000104047890 */ /* 0x000fe2000fffe03f */
[C---:B------:R-:W-:Y:S01]  /*85f0*/  ISETP.GT.AND P2, PT, R6.reuse, 0x2, PT ;  /* 0x000000020600780c */ /* 0x040fe20003f44270 */
[----:B------:R-:W-:Y:S01]  /*8600*/  UIADD3 UR39, UR39, 0x1, URZ ;  /* 0x0000000127277890 */ /* 0x000fe2000fffe03f */
[----:B------:R-:W-:Y:S01]  /*8610*/  IADD3 R6, R6, -0x1, RZ ;  /* 0xffffffff06067810 */ /* 0x000fe20007ffe0ff */
[----:B------:R-:W-:Y:S01]  /*8620*/  UISETP.NE.AND UP2, UPT, UR4, 0x5, UPT ;  /* 0x000000050400788c */ /* 0x000fe2000bf45270 */
[----:B------:R-:W-:Y:S01]  /*8630*/  IADD3 R0, R0, 0x80, RZ ;  /* 0x0000008000007810 */ /* 0x000fe20007ffe0ff */
[----:B------:R-:W-:Y:S01]  /*8640*/  UISETP.NE.AND UP0, UPT, UR39, 0x5, UPT ;  /* 0x000000052700788c */ /* 0x000fe2000bf05270 */
[----:B------:R-:W-:Y:S01]  /*8650*/  MOV R9, R4 ;  /* 0x0000000400097202 */ /* 0x000fe20000000f00 */
[----:B------:R-:W-:Y:S01]  /*8660*/  USEL UR10, URZ, 0x1, UP2 ;  /* 0x000000013f0a7887 */ /* 0x000fe20009000000 */
[----:B------:R-:W-:Y:S01]  /*8670*/  MOV R11, R5 ;  /* 0x00000005000b7202 */ /* 0x000fe20000000f00 */
[----:B------:R-:W-:-:S02]  /*8680*/  USEL UR39, UR39, URZ, UP0 ;  /* 0x0000003f27277287 */ /* 0x000fc40008000000 */
[----:B------:R-:W-:Y:S02]  /*8690*/  USEL UR4, UR4, URZ, UP2 ;  /* 0x0000003f04047287 */ /* 0x000fe40009000000 */
[----:B------:R-:W-:Y:S01]  /*86a0*/  LOP3.LUT R7, R7, UR10, RZ, 0x3c, !PT ;  /* 0x0000000a07077c12 */ /* 0x000fe2000f8e3cff */
[----:B------:R-:W-:Y:S09]  /*86b0*/  @P2 BRA `(.L_x_34) ;  /* 0xffffffc800142947 */ /* 0x000ff2000383ffff */
.L_x_23:
[----:B------:R-:W-:-:S13]  /*86c0*/  ISETP.GE.AND P2, PT, R6, 0x1, PT ;  /* 0x000000010600780c */ /* 0x000fda0003f46270 */
[----:B------:R-:W-:Y:S05]  /*86d0*/  @!P2 BRA `(.L_x_35) ;  /* 0x000000400024a947 */ /* 0x000fea0003800000 */
[----:B------:R-:W-:Y:S01]  /*86e0*/  MOV R9, R4 ;  /* 0x0000000400097202 */ /* 0x000fe20000000f00 */
[----:B------:R-:W-:Y:S01]  /*86f0*/  ULDC UR52, c[0x0][0x604] ;  /* 0x0001810000347ab9 */ /* 0x000fe20000000800 */
[----:B-1----:R-:W-:Y:S01]  /*8700*/  MOV R8, R5 ;  /* 0x0000000500087202 */ /* 0x002fe20000000f00 */
[----:B------:R-:W-:-:S06]  /*8710*/  ULDC UR53, c[0x0][0x28c] ;  /* 0x0000a30000357ab9 */ /* 0x000fcc0000000800 */
.L_x_46:
[----:B------:R-:W-:Y:S05]  /*8720*/  @!P0 BRA `(.L_x_36) ;  /* 0x0000000000048947 */ /* 0x000fea0003800000 */
[----:B------:R-:W-:Y:S01]  /*8730*/  BPT.TRAP 0x1 ;  /* 0x000000040000795c */ /* 0x000fe20000300000 */
.L_x_36:
[----:B------:R-:W-:Y:S01]  /*8740*/  ULEA UR10, UR4, UR36, 0x3 ;  /* 0x00000024040a7291 */ /* 0x000fe2000f8e183f */
[----:B------:R-:W-:-:S08]  /*8750*/  SHF.L.U32 R4, R7, 0x1f, RZ ;  /* 0x0000001f07047819 */ /* 0x000fd000000006ff */
[----:B------:R-:W1:Y:S02]  /*8760*/  SYNCS.PHASECHK.TRANS64.TRYWAIT P2, [UR10+0x3c000], R4 ;  /* 0x03c00004ff0075a7 */ /* 0x000e64000804014a */
[----:B-1----:R-:W-:Y:S05]  /*8770*/  @!P2 BRA `(.L_x_37) ;  /* 0x0000007c003ca947 */ /* 0x002fea0003800000 */
.L_x_112:
        /* <DEDUP_REMOVED lines=57> */
.L_x_38:
[C---:B-1----:R-:W-:Y:S01]  /*8b10*/  IADD3 R5, R0.reuse, 0x8, RZ ;  /* 0x0000000800057810 */ /* 0x042fe20007ffe0ff */
[----:B------:R-:W-:Y:S01]  /*8b20*/  ULEA UR10, UR4, UR36, 0x3 ;  /* 0x00000024040a7291 */ /* 0x000fe2000f8e183f */
[C---:B------:R-:W-:Y:S02]  /*8b30*/  IADD3 R4, R0.reuse, 0x1, RZ ;  /* 0x0000000100047810 */ /* 0x040fe40007ffe0ff */
[----:B------:R-:W-:Y:S02]  /*8b40*/  ISETP.GE.AND P2, PT, R5, UR53, PT ;  /* 0x0000003505007c0c */ /* 0x000fe4000bf46270 */
[----:B------:R-:W-:Y:S02]  /*8b50*/  ISETP.GE.AND P4, PT, R0, UR53, PT ;  /* 0x0000003500007c0c */ /* 0x000fe4000bf86270 */
[----:B------:R-:W-:Y:S02]  /*8b60*/  ISETP.GE.AND P3, PT, R4, UR53, PT ;  /* 0x0000003504007c0c */ /* 0x000fe4000bf66270 */
[----:B------:R-:W-:-:S02]  /*8b70*/  IADD3 R5, R0, 0x11, RZ ;  /* 0x0000001100057810 */ /* 0x000fc40007ffe0ff */
[----:B------:R-:W-:Y:S02]  /*8b80*/  IADD3 R4, R0, 0x10, RZ ;  /* 0x0000001000047810 */ /* 0x000fe40007ffe0ff */
[----:B------:R-:W-:Y:S02]  /*8b90*/  FSEL R24, R24, -INF , !P4 ;  /* 0xff80000018187808 */ /* 0x000fe40006000000 */
[----:B------:R-:W-:Y:S02]  /*8ba0*/  FSEL R13, R26, -INF , !P4 ;  /* 0xff8000001a0d7808 */ /* 0x000fe40006000000 */
[----:B------:R-:W-:Y:S02]  /*8bb0*/  ISETP.GE.AND P4, PT, R5, UR53, PT ;  /* 0x0000003505007c0c */ /* 0x000fe4000bf86270 */
[----:B------:R-:W-:Y:S02]  /*8bc0*/  ISETP.GE.AND P6, PT, R4, UR53, PT ;  /* 0x0000003504007c0c */ /* 0x000fe4000bfc6270 */
[----:B------:R-:W-:-:S02]  /*8bd0*/  IADD3 R5, R0, 0x19, RZ ;  /* 0x0000001900057810 */ /* 0x000fc40007ffe0ff */
[C---:B------:R-:W-:Y:S02]  /*8be0*/  IADD3 R11, R0.reuse, 0x9, RZ ;  /* 0x00000009000b7810 */ /* 0x040fe40007ffe0ff */
[----:B------:R-:W-:Y:S02]  /*8bf0*/  IADD3 R4, R0, 0x18, RZ ;  /* 0x0000001800047810 */ /* 0x000fe40007ffe0ff */
[----:B------:R-:W-:Y:S02]  /*8c00*/  FSEL R28, R28, -INF , !P2 ;  /* 0xff8000001c1c7808 */ /* 0x000fe40005000000 */
[----:B------:R-:W-:Y:S02]  /*8c10*/  FSEL R30, R30, -INF , !P2 ;  /* 0xff8000001e1e7808 */ /* 0x000fe40005000000 */
[----:B------:R-:W-:Y:S02]  /*8c20*/  FSEL R25, R25, -INF , !P3 ;  /* 0xff80000019197808 */ /* 0x000fe40005800000 */
[----:B------:R-:W-:-:S02]  /*8c30*/  FSEL R27, R27, -INF , !P3 ;  /* 0xff8000001b1b7808 */ /* 0x000fc40005800000 */
[----:B------:R-:W-:Y:S02]  /*8c40*/  ISETP.GE.AND P2, PT, R5, UR53, PT ;  /* 0x0000003505007c0c */ /* 0x000fe4000bf46270 */
[----:B------:R-:W-:Y:S02]  /*8c50*/  ISETP.GE.AND P5, PT, R11, UR53, PT ;  /* 0x000000350b007c0c */ /* 0x000fe4000bfa6270 */
[----:B------:R-:W-:Y:S02]  /*8c60*/  ISETP.GE.AND P3, PT, R4, UR53, PT ;  /* 0x0000003504007c0c */ /* 0x000fe4000bf66270 */
[C---:B------:R-:W-:Y:S02]  /*8c70*/  IADD3 R5, R0.reuse, 0x21, RZ ;  /* 0x0000002100057810 */ /* 0x040fe40007ffe0ff */
[----:B------:R-:W-:Y:S02]  /*8c80*/  IADD3 R4, R0, 0x20, RZ ;  /* 0x0000002000047810 */ /* 0x000fe40007ffe0ff */
[----:B------:R-:W-:-:S02]  /*8c90*/  FSEL R32, R32, -INF , !P6 ;  /* 0xff80000020207808 */ /* 0x000fc40007000000 */
[----:B------:R-:W-:Y:S02]  /*8ca0*/  FSEL R34, R34, -INF , !P6 ;  /* 0xff80000022227808 */ /* 0x000fe40007000000 */
[----:B------:R-:W-:Y:S02]  /*8cb0*/  FSEL R29, R29, -INF , !P5 ;  /* 0xff8000001d1d7808 */ /* 0x000fe40006800000 */
[----:B------:R-:W-:Y:S02]  /*8cc0*/  FSEL R31, R31, -INF , !P5 ;  /* 0xff8000001f1f7808 */ /* 0x000fe40006800000 */
[----:B------:R-:W-:Y:S02]  /*8cd0*/  ISETP.GE.AND P6, PT, R5, UR53, PT ;  /* 0x0000003505007c0c */ /* 0x000fe4000bfc6270 */
[----:B------:R-:W-:Y:S02]  /*8ce0*/  ISETP.GE.AND P5, PT, R4, UR53, PT ;  /* 0x0000003504007c0c */ /* 0x000fe4000bfa6270 */
[----:B------:R-:W-:-:S02]  /*8cf0*/  IADD3 R5, R0, 0x28, RZ ;  /* 0x0000002800057810 */ /* 0x000fc40007ffe0ff */
[----:B------:R-:W-:Y:S02]  /*8d00*/  FMNMX R4, R13, R8, !PT ;  /* 0x000000080d047209 */ /* 0x000fe40007800000 */
[----:B------:R-:W-:Y:S02]  /*8d10*/  FSEL R33, R33, -INF , !P4 ;  /* 0xff80000021217808 */ /* 0x000fe40006000000 */
[----:B------:R-:W-:Y:S02]  /*8d20*/  FSEL R35, R35, -INF , !P4 ;  /* 0xff80000023237808 */ /* 0x000fe40006000000 */
[----:B------:R-:W-:Y:S02]  /*8d30*/  ISETP.GE.AND P4, PT, R5, UR53, PT ;  /* 0x0000003505007c0c */ /* 0x000fe4000bf86270 */
[----:B------:R-:W-:Y:S02]  /*8d40*/  FMNMX R5, R27, R4, !PT ;  /* 0x000000041b057209 */ /* 0x000fe40007800000 */
[----:B------:R-:W-:-:S02]  /*8d50*/  IADD3 R11, R0, 0x29, RZ ;  /* 0x00000029000b7810 */ /* 0x000fc40007ffe0ff */
[----:B------:R-:W-:Y:S02]  /*8d60*/  FMNMX R4, R30, R5, !PT ;  /* 0x000000051e047209 */ /* 0x000fe40007800000 */
[----:B------:R-:W-:Y:S02]  /*8d70*/  FSEL R38, R38, -INF , !P3 ;  /* 0xff80000026267808 */ /* 0x000fe40005800000 */
[----:B------:R-:W-:Y:S02]  /*8d80*/  FMNMX R5, R31, R4, !PT ;  /* 0x000000041f057209 */ /* 0x000fe40007800000 */
[----:B------:R-:W-:Y:S02]  /*8d90*/  FSEL R36, R36, -INF , !P3 ;  /* 0xff80000024247808 */ /* 0x000fe40005800000 */
[----:B------:R-:W-:Y:S02]  /*8da0*/  FMNMX R4, R34, R5, !PT ;  /* 0x0000000522047209 */ /* 0x000fe40007800000 */
[----:B------:R-:W-:-:S02]  /*8db0*/  ISETP.GE.AND P3, PT, R11, UR53, PT ;  /* 0x000000350b007c0c */ /* 0x000fc4000bf66270 */
[----:B------:R-:W-:Y:S02]  /*8dc0*/  FMNMX R5, R35, R4, !PT ;  /* 0x0000000423057209 */ /* 0x000fe40007800000 */
[----:B------:R-:W-:Y:S02]  /*8dd0*/  FSEL R39, R39, -INF , !P2 ;  /* 0xff80000027277808 */ /* 0x000fe40005000000 */
[----:B------:R-:W-:Y:S02]  /*8de0*/  FMNMX R4, R38, R5, !PT ;  /* 0x0000000526047209 */ /* 0x000fe40007800000 */
[----:B------:R-:W-:Y:S02]  /*8df0*/  IADD3 R11, R0, 0x30, RZ ;  /* 0x00000030000b7810 */ /* 0x000fe40007ffe0ff */
[----:B------:R-:W-:Y:S02]  /*8e00*/  FSEL R37, R37, -INF , !P2 ;  /* 0xff80000025257808 */ /* 0x000fe40005000000 */
[----:B------:R-:W-:-:S02]  /*8e10*/  FSEL R42, R42, -INF , !P5 ;  /* 0xff8000002a2a7808 */ /* 0x000fc40006800000 */
[----:B------:R-:W-:Y:S02]  /*8e20*/  FMNMX R5, R39, R4, !PT ;  /* 0x0000000427057209 */ /* 0x000fe40007800000 */
[----:B------:R-:W-:Y:S02]  /*8e30*/  ISETP.GE.AND P2, PT, R11, UR53, PT ;  /* 0x000000350b007c0c */ /* 0x000fe4000bf46270 */
[----:B------:R-:W-:Y:S02]  /*8e40*/  IADD3 R11, R0, 0x31, RZ ;  /* 0x00000031000b7810 */ /* 0x000fe40007ffe0ff */
[----:B------:R-:W-:Y:S02]  /*8e50*/  FSEL R43, R43, -INF , !P6 ;  /* 0xff8000002b2b7808 */ /* 0x000fe40007000000 */
[----:B------:R-:W-:Y:S02]  /*8e60*/  FMNMX R4, R42, R5, !PT ;  /* 0x000000052a047209 */ /* 0x000fe40007800000 */
[----:B------:R-:W-:-:S02]  /*8e70*/  FSEL R40, R40, -INF , !P5 ;  /* 0xff80000028287808 */ /* 0x000fc40006800000 */
[----:B------:R-:W-:Y:S02]  /*8e80*/  ISETP.GE.AND P5, PT, R11, UR53, PT ;  /* 0x000000350b007c0c */ /* 0x000fe4000bfa6270 */
[----:B------:R-:W-:Y:S02]  /*8e90*/  IADD3 R11, R0, 0x38, RZ ;  /* 0x00000038000b7810 */ /* 0x000fe40007ffe0ff */
[----:B------:R-:W-:Y:S02]  /*8ea0*/  FSEL R46, R46, -INF , !P4 ;  /* 0xff8000002e2e7808 */ /* 0x000fe40006000000 */
[----:B------:R-:W-:Y:S02]  /*8eb0*/  FMNMX R5, R43, R4, !PT ;  /* 0x000000042b057209 */ /* 0x000fe40007800000 */
[----:B------:R-:W-:Y:S02]  /*8ec0*/  FSEL R41, R41, -INF , !P6 ;  /* 0xff80000029297808 */ /* 0x000fe40007000000 */
[----:B------:R-:W-:-:S02]  /*8ed0*/  ISETP.GE.AND P6, PT, R11, UR53, PT ;  /* 0x000000350b007c0c */ /* 0x000fc4000bfc6270 */
[----:B------:R-:W-:Y:S02]  /*8ee0*/  IADD3 R11, R0, 0x39, RZ ;  /* 0x00000039000b7810 */ /* 0x000fe40007ffe0ff */
[----:B------:R-:W-:Y:S02]  /*8ef0*/  FSEL R47, R47, -INF , !P3 ;  /* 0xff8000002f2f7808 */ /* 0x000fe40005800000 */
[----:B------:R-:W-:Y:S02]  /*8f00*/  FMNMX R4, R46, R5, !PT ;  /* 0x000000052e047209 */ /* 0x000fe40007800000 */
[----:B------:R-:W-:Y:S02]  /*8f10*/  FSEL R44, R44, -INF , !P4 ;  /* 0xff8000002c2c7808 */ /* 0x000fe40006000000 */
[----:B------:R-:W-:Y:S02]  /*8f20*/  ISETP.GE.AND P4, PT, R11, UR53, PT ;  /* 0x000000350b007c0c */ /* 0x000fe4000bf86270 */
[----:B------:R-:W-:-:S02]  /*8f30*/  FSEL R50, R50, -INF , !P2 ;  /* 0xff80000032327808 */ /* 0x000fc40005000000 */
[----:B------:R-:W-:Y:S02]  /*8f40*/  FMNMX R5, R47, R4, !PT ;  /* 0x000000042f057209 */ /* 0x000fe40007800000 */
[----:B------:R-:W-:Y:S02]  /*8f50*/  IADD3 R11, R0, 0x40, RZ ;  /* 0x00000040000b7810 */ /* 0x000fe40007ffe0ff */
[----:B------:R-:W-:Y:S02]  /*8f60*/  FSEL R45, R45, -INF , !P3 ;  /* 0xff8000002d2d7808 */ /* 0x000fe40005800000 */
[----:B------:R-:W-:Y:S02]  /*8f70*/  FSEL R51, R51, -INF , !P5 ;  /* 0xff80000033337808 */ /* 0x000fe40006800000 */
[----:B------:R-:W-:Y:S02]  /*8f80*/  FMNMX R4, R50, R5, !PT ;  /* 0x0000000532047209 */ /* 0x000fe40007800000 */
[----:B------:R-:W-:-:S02]  /*8f90*/  ISETP.GE.AND P3, PT, R11, UR53, PT ;  /* 0x000000350b007c0c */ /* 0x000fc4000bf66270 */
[----:B------:R-:W-:Y:S02]  /*8fa0*/  IADD3 R11, R0, 0x41, RZ ;  /* 0x00000041000b7810 */ /* 0x000fe40007ffe0ff */
[----:B------:R-:W-:Y:S02]  /*8fb0*/  FSEL R54, R54, -INF , !P6 ;  /* 0xff80000036367808 */ /* 0x000fe40007000000 */
[----:B------:R-:W-:Y:S02]  /*8fc0*/  FMNMX R5, R51, R4, !PT ;  /* 0x0000000433057209 */ /* 0x000fe40007800000 */
[----:B------:R-:W-:Y:S02]  /*8fd0*/  FSEL R48, R48, -INF , !P2 ;  /* 0xff80000030307808 */ /* 0x000fe40005000000 */
[----:B------:R-:W-:Y:S02]  /*8fe0*/  ISETP.GE.AND P2, PT, R11, UR53, PT ;  /* 0x000000350b007c0c */ /* 0x000fe4000bf46270 */
[----:B------:R-:W-:-:S02]  /*8ff0*/  IADD3 R11, R0, 0x48, RZ ;  /* 0x00000048000b7810 */ /* 0x000fc40007ffe0ff */
[----:B------:R-:W-:Y:S02]  /*9000*/  FSEL R55, R55, -INF , !P4 ;  /* 0xff80000037377808 */ /* 0x000fe40006000000 */
[----:B------:R-:W-:Y:S02]  /*9010*/  FMNMX R4, R54, R5, !PT ;  /* 0x0000000536047209 */ /* 0x000fe40007800000 */
[----:B------:R-:W-:Y:S02]  /*9020*/  FSEL R49, R49, -INF , !P5 ;  /* 0xff80000031317808 */ /* 0x000fe40006800000 */
[----:B------:R-:W-:Y:S02]  /*9030*/  ISETP.GE.AND P5, PT, R11, UR53, PT ;  /* 0x000000350b007c0c */ /* 0x000fe4000bfa6270 */
[----:B------:R-:W-:Y:S02]  /*9040*/  IADD3 R11, R0, 0x49, RZ ;  /* 0x00000049000b7810 */ /* 0x000fe40007ffe0ff */
[----:B------:R-:W-:-:S02]  /*9050*/  FSEL R58, R58, -INF , !P3 ;  /* 0xff8000003a3a7808 */ /* 0x000fc40005800000 */
[----:B------:R-:W-:Y:S02]  /*9060*/  FMNMX R5, R55, R4, !PT ;  /* 0x0000000437057209 */ /* 0x000fe40007800000 */
[----:B------:R-:W-:Y:S02]  /*9070*/  FSEL R52, R52, -INF , !P6 ;  /* 0xff80000034347808 */ /* 0x000fe40007000000 */
[----:B------:R-:W-:Y:S02]  /*9080*/  ISETP.GE.AND P6, PT, R11, UR53, PT ;  /* 0x000000350b007c0c */ /* 0x000fe4000bfc6270 */
[----:B------:R-:W-:Y:S02]  /*9090*/  FSEL R59, R59, -INF , !P2 ;  /* 0xff8000003b3b7808 */ /* 0x000fe40005000000 */
[----:B------:R-:W-:Y:S02]  /*90a0*/  FMNMX R4, R58, R5, !PT ;  /* 0x000000053a047209 */ /* 0x000fe40007800000 */
[----:B------:R-:W-:-:S02]  /*90b0*/  IADD3 R11, R0, 0x50, RZ ;  /* 0x00000050000b7810 */ /* 0x000fc40007ffe0ff */
[----:B------:R-:W-:Y:S02]  /*90c0*/  FSEL R53, R53, -INF , !P4 ;  /* 0xff80000035357808 */ /* 0x000fe40006000000 */
[----:B------:R-:W-:Y:S02]  /*90d0*/  FSEL R62, R62, -INF , !P5 ;  /* 0xff8000003e3e7808 */ /* 0x000fe40006800000 */
[----:B------:R-:W-:Y:S02]  /*90e0*/  FMNMX R5, R59, R4, !PT ;  /* 0x000000043b057209 */ /* 0x000fe40007800000 */
[----:B------:R-:W-:Y:S02]  /*90f0*/  ISETP.GE.AND P4, PT, R11, UR53, PT ;  /* 0x000000350b007c0c */ /* 0x000fe4000bf86270 */
[----:B------:R-:W-:Y:S02]  /*9100*/  IADD3 R11, R0, 0x51, RZ ;  /* 0x00000051000b7810 */ /* 0x000fe40007ffe0ff */
[----:B------:R-:W-:-:S02]  /*9110*/  FSEL R63, R63, -INF , !P6 ;  /* 0xff8000003f3f7808 */ /* 0x000fc40007000000 */
[----:B------:R-:W-:Y:S02]  /*9120*/  FMNMX R4, R62, R5, !PT ;  /* 0x000000053e047209 */ /* 0x000fe40007800000 */
[----:B------:R-:W-:Y:S02]  /*9130*/  FSEL R56, R56, -INF , !P3 ;  /* 0xff80000038387808 */ /* 0x000fe40005800000 */
[----:B------:R-:W-:Y:S02]  /*9140*/  ISETP.GE.AND P3, PT, R11, UR53, PT ;  /* 0x000000350b007c0c */ /* 0x000fe4000bf66270 */
[----:B------:R-:W-:Y:S02]  /*9150*/  IADD3 R11, R0, 0x58, RZ ;  /* 0x00000058000b7810 */ /* 0x000fe40007ffe0ff */
[----:B------:R-:W-:Y:S02]  /*9160*/  FSEL R66, R66, -INF , !P4 ;  /* 0xff80000042427808 */ /* 0x000fe40006000000 */
[----:B------:R-:W-:-:S02]  /*9170*/  FMNMX R5, R63, R4, !PT ;  /* 0x000000043f057209 */ /* 0x000fc40007800000 */
[----:B------:R-:W-:Y:S02]  /*9180*/  FSEL R57, R57, -INF , !P2 ;  /* 0xff80000039397808 */ /* 0x000fe40005000000 */
[----:B------:R-:W-:Y:S02]  /*9190*/  ISETP.GE.AND P2, PT, R11, UR53, PT ;  /* 0x000000350b007c0c */ /* 0x000fe4000bf46270 */
[----:B------:R-:W-:Y:S02]  /*91a0*/  IADD3 R11, R0, 0x59, RZ ;  /* 0x00000059000b7810 */ /* 0x000fe40007ffe0ff */
[----:B------:R-:W-:Y:S02]  /*91b0*/  FSEL R67, R67, -INF , !P3 ;  /* 0xff80000043437808 */ /* 0x000fe40005800000 */
[----:B------:R-:W-:Y:S02]  /*91c0*/  FMNMX R4, R66, R5, !PT ;  /* 0x0000000542047209 */ /* 0x000fe40007800000 */
[----:B------:R-:W-:-:S02]  /*91d0*/  P2R R10, PR, RZ, 0x2 ;  /* 0x00000002ff0a7803 */ /* 0x000fc40000000000 */
[----:B------:R-:W-:Y:S02]  /*91e0*/  IADD3 R18, R0, 0x60, RZ ;  /* 0x0000006000127810 */ /* 0x000fe40007ffe0ff */
[----:B------:R-:W-:Y:S02]  /*91f0*/  ISETP.GE.AND P1, PT, R11, UR53, PT ;  /* 0x000000350b007c0c */ /* 0x000fe4000bf26270 */
[----:B------:R-:W-:Y:S02]  /*9200*/  FSEL R70, R70, -INF , !P2 ;  /* 0xff80000046467808 */ /* 0x000fe40005000000 */
[----:B------:R-:W-:Y:S02]  /*9210*/  FMNMX R5, R67, R4, !PT ;  /* 0x0000000443057209 */ /* 0x000fe40007800000 */
[----:B------:R-:W-:Y:S02]  /*9220*/  IADD3 R14, R0, 0x61, RZ ;  /* 0x00000061000e7810 */ /* 0x000fe40007ffe0ff */
[----:B------:R-:W-:-:S02]  /*9230*/  FSEL R60, R60, -INF , !P5 ;  /* 0xff8000003c3c7808 */ /* 0x000fc40006800000 */
[----:B------:R-:W-:Y:S02]  /*9240*/  P2R R12, PR, RZ, 0x1 ;  /* 0x00000001ff0c7803 */ /* 0x000fe40000000000 */
[----:B------:R-:W-:Y:S02]  /*9250*/  ISETP.GE.AND P5, PT, R18, UR53, PT ;  /* 0x0000003512007c0c */ /* 0x000fe4000bfa6270 */
[----:B------:R-:W-:Y:S02]  /*9260*/  FSEL R71, R71, -INF , !P1 ;  /* 0xff80000047477808 */ /* 0x000fe40004800000 */
[----:B------:R-:W-:Y:S02]  /*9270*/  FMNMX R4, R70, R5, !PT ;  /* 0x0000000546047209 */ /* 0x000fe40007800000 */
[----:B------:R-:W-:Y:S02]  /*9280*/  ISETP.GE.AND P0, PT, R14, UR53, PT ;  /* 0x000000350e007c0c */ /* 0x000fe4000bf06270 */
[----:B------:R-:W-:-:S02]  /*9290*/  IADD3 R14, R0, 0x68, RZ ;  /* 0x00000068000e7810 */ /* 0x000fc40007ffe0ff */
[----:B------:R-:W-:Y:S02]  /*92a0*/  FSEL R74, R74, -INF , !P5 ;  /* 0xff8000004a4a7808 */ /* 0x000fe40006800000 */
[----:B------:R-:W-:Y:S02]  /*92b0*/  FMNMX R5, R71, R4, !PT ;  /* 0x0000000447057209 */ /* 0x000fe40007800000 */
        /* <DEDUP_REMOVED lines=9> */
[----:B------:R-:W-:-:S02]  /*9350*/  FSEL R65, R65, -INF , !P3 ;  /* 0xff80000041417808 */ /* 0x000fc40005800000 */
[----:B------:R-:W-:Y:S02]  /*9360*/  IADD3 R19, R0, 0x71, RZ ;  /* 0x0000007100137810 */ /* 0x000fe40007ffe0ff */
[----:B------:R-:W-:Y:S02]  /*9370*/  FSEL R79, R79, -INF , !P2 ;  /* 0xff8000004f4f7808 */ /* 0x000fe40005000000 */
[----:B------:R-:W-:Y:S02]  /*9380*/  FMNMX R4, R78, R5, !PT ;  /* 0x000000054e047209 */ /* 0x000fe40007800000 */
[----:B------:R-:W-:Y:S02]  /*9390*/  ISETP.GE.AND P3, PT, R14, UR53, PT ;  /* 0x000000350e007c0c */ /* 0x000fe4000bf66270 */
[----:B------:R-:W-:Y:S02]  /*93a0*/  FSEL R64, R64, -INF , !P4 ;  /* 0xff80000040407808 */ /* 0x000fe40006000000 */
[----:B------:R-:W-:-:S02]  /*93b0*/  IADD3 R20, R0, 0x78, RZ ;  /* 0x0000007800147810 */ /* 0x000fc40007ffe0ff */
[----:B------:R-:W-:Y:S02]  /*93c0*/  FSEL R82, R82, -INF , !P3 ;  /* 0xff80000052527808 */ /* 0x000fe40005800000 */
[----:B------:R-:W-:Y:S02]  /*93d0*/  FMNMX R5, R79, R4, !PT ;  /* 0x000000044f057209 */ /* 0x000fe40007800000 */
[----:B------:R-:W-:Y:S02]  /*93e0*/  ISETP.GE.AND P4, PT, R19, UR53, PT ;  /* 0x0000003513007c0c */ /* 0x000fe4000bf86270 */
[----:B------:R-:W-:Y:S02]  /*93f0*/  IADD3 R21, R0, 0x79, RZ ;  /* 0x0000007900157810 */ /* 0x000fe40007ffe0ff */
[----:B------:R-:W-:Y:S02]  /*9400*/  FSEL R83, R83, -INF , !P4 ;  /* 0xff80000053537808 */ /* 0x000fe40006000000 */
[----:B------:R-:W-:-:S02]  /*9410*/  FMNMX R4, R82, R5, !PT ;  /* 0x0000000552047209 */ /* 0x000fc40007800000 */
[----:B------:R-:W-:Y:S02]  /*9420*/  ISETP.GE.AND P5, PT, R20, UR53, PT ;  /* 0x0000003514007c0c */ /* 0x000fe4000bfa6270 */
[----:B------:R-:W-:Y:S02]  /*9430*/  FSEL R61, R61, -INF , !P6 ;  /* 0xff8000003d3d7808 */ /* 0x000fe40007000000 */
[----:B------:R-:W-:Y:S02]  /*9440*/  FSEL R86, R86, -INF , !P5 ;  /* 0xff80000056567808 */ /* 0x000fe40006800000 */
[----:B------:R-:W-:Y:S02]  /*9450*/  FMNMX R5, R83, R4, !PT ;  /* 0x0000000453057209 */ /* 0x000fe40007800000 */
[----:B------:R-:W-:Y:S02]  /*9460*/  ISETP.GE.AND P6, PT, R21, UR53, PT ;  /* 0x0000003515007c0c */ /* 0x000fe4000bfc6270 */
[----:B------:R-:W-:-:S02]  /*9470*/  FMNMX R4, R86, R5, !PT ;  /* 0x0000000556047209 */ /* 0x000fc40007800000 */
[----:B------:R-:W-:Y:S02]  /*9480*/  FSEL R87, R87, -INF , !P6 ;  /* 0xff80000057577808 */ /* 0x000fe40007000000 */
[----:B------:R-:W-:Y:S02]  /*9490*/  P2R R15, PR, RZ, 0x4 ;  /* 0x00000004ff0f7803 */ /* 0x000fe40000000000 */
[----:B------:R-:W-:Y:S02]  /*94a0*/  FMNMX R4, R87, R4, !PT ;  /* 0x0000000457047209 */ /* 0x000fe40007800000 */
[----:B------:R-:W-:Y:S02]  /*94b0*/  P2R R16, PR, RZ, 0x2 ;  /* 0x00000002ff107803 */ /* 0x000fe40000000000 */
[----:B------:R-:W-:Y:S01]  /*94c0*/  ISETP.GE.AND P1, PT, R11, UR53, PT ;  /* 0x000000350b007c0c */ /* 0x000fe2000bf26270 */
[----:B------:R-:W1:Y:S01]  /*94d0*/  SHFL.BFLY PT, R5, R4, 0x1, 0x1f ;  /* 0x0c201f0004057f89 */ /* 0x000e6200000e0000 */
[----:B------:R-:W-:-:S02]  /*94e0*/  P2R R17, PR, RZ, 0x1 ;  /* 0x00000001ff117803 */ /* 0x000fc40000000000 */
[----:B------:R-:W-:Y:S02]  /*94f0*/  FSEL R69, R69, -INF , !P1 ;  /* 0xff80000045457808 */ /* 0x000fe40004800000 */
[----:B------:R-:W-:Y:S02]  /*9500*/  ISETP.NE.AND P1, PT, R16, RZ, PT ;  /* 0x000000ff1000720c */ /* 0x000fe40003f25270 */
[----:B------:R-:W-:Y:S02]  /*9510*/  ISETP.GE.AND P0, PT, R18, UR53, PT ;  /* 0x0000003512007c0c */ /* 0x000fe4000bf06270 */
[----:B------:R-:W-:Y:S02]  /*9520*/  FSEL R76, R76, -INF , !P1 ;  /* 0xff8000004c4c7808 */ /* 0x000fe40004800000 */
[----:B------:R-:W-:Y:S02]  /*9530*/  ISETP.NE.AND P1, PT, R10, RZ, PT ;  /* 0x000000ff0a00720c */ /* 0x000fe40003f25270 */
[----:B------:R-:W-:-:S02]  /*9540*/  FSEL R72, R72, -INF , !P0 ;  /* 0xff80000048487808 */ /* 0x000fc40004000000 */
[----:B------:R-:W-:Y:S02]  /*9550*/  ISETP.NE.AND P0, PT, R17, RZ, PT ;  /* 0x000000ff1100720c */ /* 0x000fe40003f05270 */
[----:B------:R-:W-:Y:S02]  /*9560*/  FSEL R80, R80, -INF , !P3 ;  /* 0xff80000050507808 */ /* 0x000fe40005800000 */
[----:B------:R-:W-:Y:S02]  /*9570*/  FSEL R73, R73, -INF , !P0 ;  /* 0xff80000049497808 */ /* 0x000fe40004000000 */
[----:B------:R-:W-:Y:S02]  /*9580*/  ISETP.NE.AND P0, PT, R12, RZ, PT ;  /* 0x000000ff0c00720c */ /* 0x000fe40003f05270 */
[----:B------:R-:W-:Y:S02]  /*9590*/  FSEL R81, R81, -INF , !P4 ;  /* 0xff80000051517808 */ /* 0x000fe40006000000 */
[----:B-1----:R-:W-:-:S02]  /*95a0*/  FMNMX R14, R4, R5, !PT ;  /* 0x00000005040e7209 */ /* 0x002fc40007800000 */
[----:B------:R-:W-:Y:S02]  /*95b0*/  FMNMX R4, R24, R9, !PT ;  /* 0x0000000918047209 */ /* 0x000fe40007800000 */
[----:B------:R-:W-:Y:S01]  /*95c0*/  FSEL R84, R84, -INF , !P5 ;  /* 0xff80000054547808 */ /* 0x000fe20006800000 */
[----:B------:R-:W1:Y:S01]  /*95d0*/  SHFL.BFLY PT, R5, R14, 0x2, 0x1f ;  /* 0x0c401f000e057f89 */ /* 0x000e6200000e0000 */
[----:B------:R-:W-:Y:S02]  /*95e0*/  FSEL R85, R85, -INF , !P6 ;  /* 0xff80000055557808 */ /* 0x000fe40007000000 */
[----:B-1----:R-:W-:-:S04]  /*95f0*/  FMNMX R5, R14, R5, !PT ;  /* 0x000000050e057209 */ /* 0x002fc80007800000 */
[----:B------:R-:W-:-:S04]  /*9600*/  FSETP.NEU.AND P2, PT, R5, -INF , PT ;  /* 0xff8000000500780b */ /* 0x000fc80003f4d000 */
[----:B------:R-:W-:Y:S02]  /*9610*/  FSEL R11, R5, RZ, P2 ;  /* 0x000000ff050b7208 */ /* 0x000fe40001000000 */
[----:B------:R-:W-:-:S03]  /*9620*/  ISETP.NE.AND P2, PT, R15, RZ, PT ;  /* 0x000000ff0f00720c */ /* 0x000fc60003f45270 */
[----:B------:R-:W-:Y:S01]  /*9630*/  FMUL R26, R11, UR52 ;  /* 0x000000340b1a7c20 */ /* 0x000fe20008400000 */
[----:B------:R-:W-:-:S03]  /*9640*/  FSEL R77, R77, -INF , !P2 ;  /* 0xff8000004d4d7808 */ /* 0x000fc60005000000 */
[--C-:B------:R-:W-:Y:S01]  /*9650*/  FFMA R10, R13, UR52, -R26.reuse ;  /* 0x000000340d0a7c23 */ /* 0x100fe2000800081a */
[----:B------:R-:W-:Y:S01]  /*9660*/  FMNMX R13, R25, R4, !PT ;  /* 0x00000004190d7209 */ /* 0x000fe20007800000 */
[--C-:B------:R-:W-:Y:S01]  /*9670*/  FFMA R12, R27, UR52, -R26.reuse ;  /* 0x000000341b0c7c23 */ /* 0x100fe2000800081a */
[--C-:B------:R-:W-:Y:S01]  /*9680*/  FFMA R35, R35, UR52, -R26.reuse ;  /* 0x0000003423237c23 */ /* 0x100fe2000800081a */
        /* <DEDUP_REMOVED lines=14> */
[----:B------:R-:W-:Y:S01]  /*9770*/  @!P2 FMUL R10, R10, 0.5 ;  /* 0x3f0000000a0aa820 */ /* 0x000fe20000400000 */
[----:B------:R-:W-:Y:S01]  /*9780*/  FMNMX R13, R33, R4, !PT ;  /* 0x00000004210d7209 */ /* 0x000fe20007800000 */
[--C-:B------:R-:W-:Y:S01]  /*9790*/  FFMA R20, R47, UR52, -R26.reuse ;  /* 0x000000342f147c23 */ /* 0x100fe2000800081a */
[----:B------:R-:W-:Y:S01]  /*97a0*/  FSETP.GEU.AND P6, PT, R14, -126, PT ;  /* 0xc2fc00000e00780b */ /* 0x000fe20003fce000 */
[----:B------:R-:W-:Y:S01]  /*97b0*/  @!P3 FMUL R12, R12, 0.5 ;  /* 0x3f0000000c0cb820 */ /* 0x000fe20000400000 */
[----:B------:R-:W-:Y:S01]  /*97c0*/  FMNMX R4, R36, R13, !PT ;  /* 0x0000000d24047209 */ /* 0x000fe20007800000 */
[----:B------:R-:W1:Y:S01]  /*97d0*/  MUFU.EX2 R10, R10 ;  /* 0x0000000a000a7308 */ /* 0x000e620000000800 */
[--C-:B------:R-:W-:Y:S01]  /*97e0*/  FFMA R50, R50, UR52, -R26.reuse ;  /* 0x0000003432327c23 */ /* 0x100fe2000800081a */
[----:B------:R-:W-:Y:S01]  /*97f0*/  @!P4 FMUL R27, R27, 0.5 ;  /* 0x3f0000001b1bc820 */ /* 0x000fe20000400000 */
[----:B------:R-:W-:Y:S01]  /*9800*/  FMNMX R15, R37, R4, !PT ;  /* 0x00000004250f7209 */ /* 0x000fe20007800000 */
[--C-:B------:R-:W-:Y:S01]  /*9810*/  FFMA R22, R51, UR52, -R26.reuse ;  /* 0x0000003433167c23 */ /* 0x100fe2000800081a */
[--C-:B------:R-:W-:Y:S01]  /*9820*/  FFMA R39, R54, UR52, -R26.reuse ;  /* 0x0000003436277c23 */ /* 0x100fe2000800081a */
[----:B------:R-:W-:Y:S01]  /*9830*/  @!P5 FMUL R31, R31, 0.5 ;  /* 0x3f0000001f1fd820 */ /* 0x000fe20000400000 */
[----:B------:R-:W-:Y:S01]  /*9840*/  FMNMX R4, R40, R15, !PT ;  /* 0x0000000f28047209 */ /* 0x000fe20007800000 */
[----:B------:R-:W2:Y:S01]  /*9850*/  MUFU.EX2 R13, R12 ;  /* 0x0000000c000d7308 */ /* 0x000ea20000000800 */
[--C-:B------:R-:W-:Y:S01]  /*9860*/  FFMA R58, R58, UR52, -R26.reuse ;  /* 0x000000343a3a7c23 */ /* 0x100fe2000800081a */
[----:B------:R-:W-:Y:S01]  /*9870*/  @!P6 FMUL R14, R14, 0.5 ;  /* 0x3f0000000e0ee820 */ /* 0x000fe20000400000 */
[----:B------:R-:W-:Y:S01]  /*9880*/  FMNMX R15, R41, R4, !PT ;  /* 0x00000004290f7209 */ /* 0x000fe20007800000 */
[--C-:B------:R-:W-:Y:S01]  /*9890*/  FFMA R54, R62, UR52, -R26.reuse ;  /* 0x000000343e367c23 */ /* 0x100fe2000800081a */
[--C-:B------:R-:W-:Y:S01]  /*98a0*/  FFMA R43, R63, UR52, -R26.reuse ;  /* 0x000000343f2b7c23 */ /* 0x100fe2000800081a */
[--C-:B------:R-:W-:Y:S01]  /*98b0*/  FFMA R51, R75, UR52, -R26.reuse ;  /* 0x000000344b337c23 */ /* 0x100fe2000800081a */
[----:B------:R-:W-:Y:S01]  /*98c0*/  FMNMX R4, R44, R15, !PT ;  /* 0x0000000f2c047209 */ /* 0x000fe20007800000 */
[----:B------:R-:W3:Y:S01]  /*98d0*/  MUFU.EX2 R27, R27 ;  /* 0x0000001b001b7308 */ /* 0x000ee20000000800 */
[----:B-1----:R-:W-:Y:S01]  /*98e0*/  @!P2 FMUL R10, R10, R10 ;  /* 0x0000000a0a0aa220 */ /* 0x002fe20000400000 */
[----:B------:R-:W-:Y:S01]  /*98f0*/  FSETP.GEU.AND P2, PT, R35, -126, PT ;  /* 0xc2fc00002300780b */ /* 0x000fe20003f4e000 */
[--C-:B------:R-:W-:Y:S01]  /*9900*/  FFMA R71, R71, UR52, -R26.reuse ;  /* 0x0000003447477c23 */ /* 0x100fe2000800081a */
[----:B------:R-:W-:Y:S01]  /*9910*/  FMNMX R15, R45, R4, !PT ;  /* 0x000000042d0f7209 */ /* 0x000fe20007800000 */
[--C-:B------:R-:W-:Y:S01]  /*9920*/  FFMA R62, R74, UR52, -R26.reuse ;  /* 0x000000344a3e7c23 */ /* 0x100fe2000800081a */
[--C-:B------:R-:W-:Y:S01]  /*9930*/  FFMA R79, R79, UR52, -R26.reuse ;  /* 0x000000344f4f7c23 */ /* 0x100fe2000800081a */
[--C-:B------:R-:W-:Y:S01]  /*9940*/  FFMA R63, R87, UR52, -R26.reuse ;  /* 0x00000034573f7c23 */ /* 0x100fe2000800081a */
[----:B------:R-:W-:Y:S01]  /*9950*/  FMNMX R4, R48, R15, !PT ;  /* 0x0000000f30047209 */ /* 0x000fe20007800000 */
[----:B--2---:R-:W-:Y:S01]  /*9960*/  @!P3 FMUL R13, R13, R13 ;  /* 0x0000000d0d0db220 */ /* 0x004fe20000400000 */
[----:B------:R-:W-:Y:S01]  /*9970*/  FSETP.GEU.AND P3, PT, R38, -126, PT ;  /* 0xc2fc00002600780b */ /* 0x000fe20003f6e000 */
[----:B------:R-:W1:Y:S01]  /*9980*/  MUFU.EX2 R12, R31 ;  /* 0x0000001f000c7308 */ /* 0x000e620000000800 */
[----:B------:R-:W-:Y:S01]  /*9990*/  FMNMX R17, R49, R4, !PT ;  /* 0x0000000431117209 */ /* 0x000fe20007800000 */
[----:B------:R-:W-:-:S02]  /*99a0*/  FFMA R74, R86, UR52, -R26 ;  /* 0x00000034564a7c23 */ /* 0x000fc4000800081a */
[----:B------:R-:W-:Y:S01]  /*99b0*/  @!P2 FMUL R35, R35, 0.5 ;  /* 0x3f0000002323a820 */ /* 0x000fe20000400000 */
[----:B------:R-:W-:Y:S01]  /*99c0*/  FMNMX R4, R52, R17, !PT ;  /* 0x0000001134047209 */ /* 0x000fe20007800000 */
[----:B---3--:R-:W-:Y:S01]  /*99d0*/  @!P4 FMUL R27, R27, R27 ;  /* 0x0000001b1b1bc220 */ /* 0x008fe20000400000 */
[----:B------:R-:W-:Y:S01]  /*99e0*/  FSETP.GEU.AND P4, PT, R16, -126, PT ;  /* 0xc2fc00001000780b */ /* 0x000fe20003f8e000 */
[----:B------:R2:W3:Y:S01]  /*99f0*/  MUFU.EX2 R15, R35 ;  /* 0x00000023000f7308 */ /* 0x0004e20000000800 */
[----:B------:R-:W-:-:S03]  /*9a00*/  FMNMX R17, R53, R4, !PT ;  /* 0x0000000435117209 */ /* 0x000fc60007800000 */
[----:B------:R-:W-:Y:S01]  /*9a10*/  @!P3 FMUL R38, R38, 0.5 ;  /* 0x3f0000002626b820 */ /* 0x000fe20000400000 */
[----:B------:R-:W-:-:S03]  /*9a20*/  FMNMX R4, R56, R17, !PT ;  /* 0x0000001138047209 */ /* 0x000fc60007800000 */
[----:B------:R-:W4:Y:S01]  /*9a30*/  MUFU.EX2 R14, R14 ;  /* 0x0000000e000e7308 */ /* 0x000f220000000800 */
[--C-:B--2---:R-:W-:Y:S01]  /*9a40*/  FFMA R35, R46, UR52, -R26.reuse ;  /* 0x000000342e237c23 */ /* 0x104fe2000800081a */
[----:B-1----:R-:W-:Y:S01]  /*9a50*/  @!P5 FMUL R12, R12, R12 ;  /* 0x0000000c0c0cd220 */ /* 0x002fe20000400000 */
[----:B------:R-:W-:Y:S01]  /*9a60*/  FSETP.GEU.AND P5, PT, R42, -126, PT ;  /* 0xc2fc00002a00780b */ /* 0x000fe20003fae000 */
[----:B------:R-:W-:Y:S01]  /*9a70*/  @!P4 FMUL R16, R16, 0.5 ;  /* 0x3f0000001010c820 */ /* 0x000fe20000400000 */
[----:B------:R-:W-:Y:S01]  /*9a80*/  FMNMX R19, R57, R4, !PT ;  /* 0x0000000439137209 */ /* 0x000fe20007800000 */
[--C-:B------:R-:W-:Y:S01]  /*9a90*/  FFMA R46, R59, UR52, -R26.reuse ;  /* 0x000000343b2e7c23 */ /* 0x100fe2000800081a */
[----:B------:R-:W-:Y:S01]  /*9aa0*/  FFMA R59, R83, UR52, -R26 ;  /* 0x00000034533b7c23 */ /* 0x000fe2000800081a */
[----:B------:R-:W1:Y:S01]  /*9ab0*/  MUFU.EX2 R31, R38 ;  /* 0x00000026001f7308 */ /* 0x000e620000000800 */
[----:B---3--:R-:W-:Y:S01]  /*9ac0*/  @!P2 FMUL R15, R15, R15 ;  /* 0x0000000f0f0fa220 */ /* 0x008fe20000400000 */
[----:B------:R-:W-:-:S02]  /*9ad0*/  FSETP.GEU.AND P2, PT, R35, -126, PT ;  /* 0xc2fc00002300780b */ /* 0x000fc40003f4e000 */
[----:B------:R-:W-:-:S04]  /*9ae0*/  FMNMX R4, R60, R19, !PT ;  /* 0x000000133c047209 */ /* 0x000fc80007800000 */
[----:B------:R-:W-:Y:S01]  /*9af0*/  FMNMX R19, R61, R4, !PT ;  /* 0x000000043d137209 */ /* 0x000fe20007800000 */
[----:B----4-:R-:W-:Y:S01]  /*9b00*/  @!P6 FMUL R14, R14, R14 ;  /* 0x0000000e0e0ee220 */ /* 0x010fe20000400000 */
[----:B------:R-:W-:Y:S01]  /*9b10*/  FSETP.GEU.AND P6, PT, R18, -126, PT ;  /* 0xc2fc00001200780b */ /* 0x000fe20003fce000 */
[----:B------:R-:W-:Y:S01]  /*9b20*/  @!P5 FMUL R42, R42, 0.5 ;  /* 0x3f0000002a2ad820 */ /* 0x000fe20000400000 */
[----:B------:R-:W-:Y:S01]  /*9b30*/  FMNMX R4, R64, R19, !PT ;  /* 0x0000001340047209 */ /* 0x000fe20007800000 */
[----:B------:R-:W2:Y:S02]  /*9b40*/  MUFU.EX2 R16, R16 ;  /* 0x0000001000107308 */ /* 0x000ea40000000800 */
[----:B------:R-:W-:Y:S01]  /*9b50*/  @!P2 FMUL R35, R35, 0.5 ;  /* 0x3f0000002323a820 */ /* 0x000fe20000400000 */
[----:B------:R-:W-:Y:S01]  /*9b60*/  FMNMX R19, R65, R4, !PT ;  /* 0x0000000441137209 */ /* 0x000fe20007800000 */
[----:B-1----:R-:W-:Y:S01]  /*9b70*/  @!P3 FMUL R31, R31, R31 ;  /* 0x0000001f1f1fb220 */ /* 0x002fe20000400000 */
[----:B------:R-:W-:-:S02]  /*9b80*/  FSETP.GEU.AND P3, PT, R20, -126, PT ;  /* 0xc2fc00001400780b */ /* 0x000fc40003f6e000 */
[----:B------:R-:W-:Y:S01]  /*9b90*/  FMNMX R4, R68, R19, !PT ;  /* 0x0000001344047209 */ /* 0x000fe20007800000 */
[----:B------:R-:W1:Y:S02]  /*9ba0*/  MUFU.EX2 R35, R35 ;  /* 0x0000002300237308 */ /* 0x000e640000000800 */
[----:B------:R-:W-:Y:S01]  /*9bb0*/  @!P6 FMUL R18, R18, 0.5 ;  /* 0x3f0000001212e820 */ /* 0x000fe20000400000 */
[----:B------:R-:W-:-:S04]  /*9bc0*/  FMNMX R21, R69, R4, !PT ;  /* 0x0000000445157209 */ /* 0x000fc80007800000 */
[----:B------:R-:W-:Y:S01]  /*9bd0*/  FMNMX R4, R72, R21, !PT ;  /* 0x0000001548047209 */ /* 0x000fe20007800000 */
[----:B------:R3:W4:Y:S01]  /*9be0*/  MUFU.EX2 R17, R42 ;  /* 0x0000002a00117308 */ /* 0x0007220000000800 */
[----:B--2---:R-:W-:Y:S01]  /*9bf0*/  @!P4 FMUL R16, R16, R16 ;  /* 0x000000101010c220 */ /* 0x004fe20000400000 */
[----:B------:R-:W-:Y:S01]  /*9c00*/  @!P3 FMUL R20, R20, 0.5 ;  /* 0x3f0000001414b820 */ /* 0x000fe20000400000 */
[----:B------:R-:W-:Y:S02]  /*9c10*/  FSETP.GEU.AND P4, PT, R50, -126, PT ;  /* 0xc2fc00003200780b */ /* 0x000fe40003f8e000 */
[----:B------:R-:W-:-:S03]  /*9c20*/  FMNMX R21, R73, R4, !PT ;  /* 0x0000000449157209 */ /* 0x000fc60007800000 */
[----:B------:R-:W2:Y:S01]  /*9c30*/  MUFU.EX2 R18, R18 ;  /* 0x0000001200127308 */ /* 0x000ea20000000800 */
[----:B---3--:R-:W-:Y:S01]  /*9c40*/  FFMA R42, R55, UR52, -R26 ;  /* 0x00000034372a7c23 */ /* 0x008fe2000800081a */
[----:B-1----:R-:W-:Y:S01]  /*9c50*/  @!P2 FMUL R35, R35, R35 ;  /* 0x000000232323a220 */ /* 0x002fe20000400000 */
[----:B------:R-:W-:-:S03]  /*9c60*/  FMNMX R4, R76, R21, !PT ;  /* 0x000000154c047209 */ /* 0x000fc60007800000 */
[----:B------:R-:W-:Y:S02]  /*9c70*/  FSETP.GEU.AND P2, PT, R42, -126, PT ;  /* 0xc2fc00002a00780b */ /* 0x000fe40003f4e000 */
[----:B------:R-:W1:Y:S01]  /*9c80*/  MUFU.EX2 R20, R20 ;  /* 0x0000001400147308 */ /* 0x000e620000000800 */
[----:B----4-:R-:W-:Y:S01]  /*9c90*/  @!P5 FMUL R17, R17, R17 ;  /* 0x000000111111d220 */ /* 0x010fe20000400000 */
[----:B------:R-:W-:Y:S01]  /*9ca0*/  FSETP.GEU.AND P5, PT, R22, -126, PT ;  /* 0xc2fc00001600780b */ /* 0x000fe20003fae000 */
[----:B------:R-:W-:Y:S01]  /*9cb0*/  @!P4 FMUL R50, R50, 0.5 ;  /* 0x3f0000003232c820 */ /* 0x000fe20000400000 */
[----:B------:R-:W-:-:S04]  /*9cc0*/  FMNMX R21, R77, R4, !PT ;  /* 0x000000044d157209 */ /* 0x000fc80007800000 */
[----:B------:R-:W-:Y:S01]  /*9cd0*/  FMNMX R4, R80, R21, !PT ;  /* 0x0000001550047209 */ /* 0x000fe20007800000 */
[----:B--2---:R-:W-:Y:S01]  /*9ce0*/  @!P6 FMUL R18, R18, R18 ;  /* 0x000000121212e220 */ /* 0x004fe20000400000 */
[----:B------:R-:W-:Y:S01]  /*9cf0*/  FSETP.GEU.AND P6, PT, R39, -126, PT ;  /* 0xc2fc00002700780b */ /* 0x000fe20003fce000 */
[----:B------:R-:W-:Y:S01]  /*9d00*/  @!P2 FMUL R42, R42, 0.5 ;  /* 0x3f0000002a2aa820 */ /* 0x000fe20000400000 */
[----:B------:R-:W-:Y:S01]  /*9d10*/  FMNMX R23, R81, R4, !PT ;  /* 0x0000000451177209 */ /* 0x000fe20007800000 */
[----:B------:R2:W3:Y:S02]  /*9d20*/  MUFU.EX2 R19, R50 ;  /* 0x0000003200137308 */ /* 0x0004e40000000800 */
[----:B------:R-:W-:Y:S01]  /*9d30*/  @!P5 FMUL R22, R22, 0.5 ;  /* 0x3f0000001616d820 */ /* 0x000fe20000400000 */
[----:B------:R-:W-:Y:S01]  /*9d40*/  FMNMX R4, R84, R23, !PT ;  /* 0x0000001754047209 */ /* 0x000fe20007800000 */
[----:B-1----:R-:W-:Y:S01]  /*9d50*/  @!P3 FMUL R20, R20, R20 ;  /* 0x000000141414b220 */ /* 0x002fe20000400000 */
[----:B------:R-:W-:Y:S01]  /*9d60*/  FSETP.GEU.AND P3, PT, R58, -126, PT ;  /* 0xc2fc00003a00780b */ /* 0x000fe20003f6e000 */
[--C-:B------:R-:W-:Y:S01]  /*9d70*/  FFMA R23, R66, UR52, -R26.reuse ;  /* 0x0000003442177c23 */ /* 0x100fe2000800081a */
[----:B------:R-:W-:Y:S01]  /*9d80*/  FMNMX R4, R85, R4, !PT ;  /* 0x0000000455047209 */ /* 0x000fe20007800000 */
[----:B------:R-:W1:Y:S01]  /*9d90*/  MUFU.EX2 R42, R42 ;  /* 0x0000002a002a7308 */ /* 0x000e620000000800 */
[--C-:B--2---:R-:W-:Y:S01]  /*9da0*/  FFMA R50, R70, UR52, -R26.reuse ;  /* 0x0000003446327c23 */ /* 0x104fe2000800081a */
[----:B------:R-:W-:Y:S01]  /*9db0*/  @!P6 FMUL R39, R39, 0.5 ;  /* 0x3f0000002727e820 */ /* 0x000fe20000400000 */
[--C-:B------:R-:W-:Y:S01]  /*9dc0*/  FFMA R66, R78, UR52, -R26.reuse ;  /* 0x000000344e427c23 */ /* 0x100fe2000800081a */
[----:B------:R-:W2:Y:S01]  /*9dd0*/  SHFL.BFLY PT, R47, R4, 0x1, 0x1f ;  /* 0x0c201f00042f7f89 */ /* 0x000ea200000e0000 */
[----:B------:R-:W-:-:S03]  /*9de0*/  FFMA R70, R82, UR52, -R26 ;  /* 0x0000003452467c23 */ /* 0x000fc6000800081a */
[----:B------:R-:W4:Y:S01]  /*9df0*/  MUFU.EX2 R22, R22 ;  /* 0x0000001600167308 */ /* 0x000f220000000800 */
[----:B---3--:R-:W-:Y:S01]  /*9e00*/  @!P4 FMUL R19, R19, R19 ;  /* 0x000000131313c220 */ /* 0x008fe20000400000 */
[----:B------:R-:W-:Y:S01]  /*9e10*/  @!P3 FMUL R58, R58, 0.5 ;  /* 0x3f0000003a3ab820 */ /* 0x000fe20000400000 */
[----:B------:R-:W-:-:S05]  /*9e20*/  FSETP.GEU.AND P4, PT, R46, -126, PT ;  /* 0xc2fc00002e00780b */ /* 0x000fca0003f8e000 */
[----:B------:R-:W3:Y:S01]  /*9e30*/  MUFU.EX2 R39, R39 ;  /* 0x0000002700277308 */ /* 0x000ee20000000800 */
[----:B-1----:R-:W-:Y:S01]  /*9e40*/  @!P2 FMUL R42, R42, R42 ;  /* 0x0000002a2a2aa220 */ /* 0x002fe20000400000 */
[----:B------:R-:W-:-:S06]  /*9e50*/  FSETP.GEU.AND P2, PT, R23, -126, PT ;  /* 0xc2fc00001700780b */ /* 0x000fcc0003f4e000 */
[----:B------:R1:W5:Y:S01]  /*9e60*/  MUFU.EX2 R21, R58 ;  /* 0x0000003a00157308 */ /* 0x0003620000000800 */
[----:B----4-:R-:W-:Y:S01]  /*9e70*/  @!P5 FMUL R22, R22, R22 ;  /* 0x000000161616d220 */ /* 0x010fe20000400000 */
[----:B------:R-:W-:Y:S01]  /*9e80*/  FSETP.GEU.AND P5, PT, R54, -126, PT ;  /* 0xc2fc00003600780b */ /* 0x000fe20003fae000 */
[----:B------:R-:W-:Y:S01]  /*9e90*/  @!P4 FMUL R46, R46, 0.5 ;  /* 0x3f0000002e2ec820 */ /* 0x000fe20000400000 */
[----:B--2---:R-:W-:-:S03]  /*9ea0*/  FMNMX R4, R4, R47, !PT ;  /* 0x0000002f04047209 */ /* 0x004fc60007800000 */
[----:B------:R-:W-:Y:S01]  /*9eb0*/  @!P2 FMUL R23, R23, 0.5 ;  /* 0x3f0000001717a820 */ /* 0x000fe20000400000 */
[----:B---3--:R-:W-:Y:S01]  /*9ec0*/  @!P6 FMUL R39, R39, R39 ;  /* 0x000000272727e220 */ /* 0x008fe20000400000 */
[----:B------:R-:W-:Y:S01]  /*9ed0*/  FSETP.GEU.AND P6, PT, R43, -126, PT ;  /* 0xc2fc00002b00780b */ /* 0x000fe20003fce000 */
[----:B-1----:R-:W-:Y:S01]  /*9ee0*/  FFMA R58, R67, UR52, -R26 ;  /* 0x00000034433a7c23 */ /* 0x002fe2000800081a */
[----:B------:R-:W1:Y:S01]  /*9ef0*/  MUFU.EX2 R46, R46 ;  /* 0x0000002e002e7308 */ /* 0x000e620000000800 */
[----:B------:R-:W2:Y:S03]  /*9f00*/  SHFL.BFLY PT, R55, R4, 0x2, 0x1f ;  /* 0x0c401f0004377f89 */ /* 0x000ea600000e0000 */
[----:B------:R-:W-:Y:S01]  /*9f10*/  @!P5 FMUL R54, R54, 0.5 ;  /* 0x3f0000003636d820 */ /* 0x000fe20000400000 */
[----:B-----5:R-:W-:Y:S01]  /*9f20*/  @!P3 FMUL R21, R21, R21 ;  /* 0x000000151515b220 */ /* 0x020fe20000400000 */
[----:B------:R-:W-:-:S02]  /*9f30*/  FSETP.GEU.AND P3, PT, R58, -126, PT ;  /* 0xc2fc00003a00780b */ /* 0x000fc40003f6e000 */
[----:B------:R-:W3:Y:S03]  /*9f40*/  MUFU.EX2 R23, R23 ;  /* 0x0000001700177308 */ /* 0x000ee60000000800 */
[----:B------:R-:W-:-:S05]  /*9f50*/  @!P6 FMUL R43, R43, 0.5 ;  /* 0x3f0000002b2be820 */ /* 0x000fca0000400000 */
[----:B------:R-:W4:Y:S01]  /*9f60*/  MUFU.EX2 R54, R54 ;  /* 0x0000003600367308 */ /* 0x000f220000000800 */
[----:B-1----:R-:W-:Y:S01]  /*9f70*/  @!P4 FMUL R46, R46, R46 ;  /* 0x0000002e2e2ec220 */ /* 0x002fe20000400000 */
[----:B------:R-:W-:Y:S01]  /*9f80*/  FSETP.GEU.AND P4, PT, R50, -126, PT ;  /* 0xc2fc00003200780b */ /* 0x000fe20003f8e000 */
[----:B------:R-:W-:-:S05]  /*9f90*/  @!P3 FMUL R58, R58, 0.5 ;  /* 0x3f0000003a3ab820 */ /* 0x000fca0000400000 */
[----:B------:R-:W1:Y:S01]  /*9fa0*/  MUFU.EX2 R43, R43 ;  /* 0x0000002b002b7308 */ /* 0x000e620000000800 */
[----:B---3--:R-:W-:Y:S01]  /*9fb0*/  @!P2 FMUL R23, R23, R23 ;  /* 0x000000171717a220 */ /* 0x008fe20000400000 */
[----:B------:R-:W-:Y:S02]  /*9fc0*/  FSETP.GEU.AND P2, PT, R51, -126, PT ;  /* 0xc2fc00003300780b */ /* 0x000fe40003f4e000 */
[----:B--2---:R-:W-:-:S03]  /*9fd0*/  FMNMX R4, R4, R55, !PT ;  /* 0x0000003704047209 */ /* 0x004fc60007800000 */
        /* <DEDUP_REMOVED lines=27> */
[----:B------:R-:W-:-:S04]  /*a190*/  FSETP.NEU.AND P6, PT, R4, -INF , PT ;  /* 0xff8000000400780b */ /* 0x000fc80003fcd000 */
[----:B------:R-:W-:Y:S01]  /*a1a0*/  FSEL R78, R4, RZ, P6 ;  /* 0x000000ff044e7208 */ /* 0x000fe20003000000 */
[----:B------:R-:W-:Y:S01]  /*a1b0*/  @!P5 FMUL R70, R70, 0.5 ;  /* 0x3f0000004646d820 */ /* 0x000fe20000400000 */
[----:B------:R-:W3:Y:S01]  /*a1c0*/  MUFU.EX2 R59, R59 ;  /* 0x0000003b003b7308 */ /* 0x000ee20000000800 */
[----:B-1----:R-:W-:Y:S01]  /*a1d0*/  @!P3 FMUL R66, R66, R66 ;  /* 0x000000424242b220 */ /* 0x002fe20000400000 */
[----:B------:R-:W-:Y:S01]  /*a1e0*/  FSETP.GEU.AND P3, PT, R63, -126, PT ;  /* 0xc2fc00003f00780b */ /* 0x000fe20003f6e000 */
[----:B------:R-:W-:Y:S01]  /*a1f0*/  FMUL R75, R78, UR52 ;  /* 0x000000344e4b7c20 */ /* 0x000fe20008400000 */
[----:B------:R-:W-:Y:S01]  /*a200*/  FSETP.GEU.AND P6, PT, R74, -126, PT ;  /* 0xc2fc00004a00780b */ /* 0x000fe20003fce000 */
[----:B------:R-:W-:Y:S02]  /*a210*/  FADD R78, -R78, R9 ;  /* 0x000000094e4e7221 */ /* 0x000fe40000000100 */
[--C-:B------:R-:W-:Y:S01]  /*a220*/  FFMA R26, R28, UR52, -R75.reuse ;  /* 0x000000341c1a7c23 */ /* 0x100fe2000800084b */
[----:B------:R-:W1:Y:S01]  /*a230*/  MUFU.EX2 R70, R70 ;  /* 0x0000004600467308 */ /* 0x000e620000000800 */
[--C-:B------:R-:W-:Y:S01]  /*a240*/  FFMA R24, R24, UR52, -R75.reuse ;  /* 0x0000003418187c23 */ /* 0x100fe2000800084b */
[--C-:B------:R-:W-:Y:S01]  /*a250*/  FFMA R25, R25, UR52, -R75.reuse ;  /* 0x0000003419197c23 */ /* 0x100fe2000800084b */
[----:B--2---:R-:W-:Y:S01]  /*a260*/  @!P4 FMUL R55, R55, R55 ;  /* 0x000000373737c220 */ /* 0x004fe20000400000 */
[--C-:B------:R-:W-:Y:S01]  /*a270*/  FFMA R28, R32, UR52, -R75.reuse ;  /* 0x00000034201c7c23 */ /* 0x100fe2000800084b */
[--C-:B------:R-:W-:Y:S01]  /*a280*/  FFMA R29, R29, UR52, -R75.reuse ;  /* 0x000000341d1d7c23 */ /* 0x100fe2000800084b */
[----:B------:R-:W-:Y:S01]  /*a290*/  FSETP.GEU.AND P4, PT, R24, -126, PT ;  /* 0xc2fc00001800780b */ /* 0x000fe20003f8e000 */
[----:B------:R-:W-:Y:S01]  /*a2a0*/  @!P3 FMUL R63, R63, 0.5 ;  /* 0x3f0000003f3fb820 */ /* 0x000fe20000400000 */
[--C-:B------:R-:W-:Y:S01]  /*a2b0*/  FFMA R32, R33, UR52, -R75.reuse ;  /* 0x0000003421207c23 */ /* 0x100fe2000800084b */
[----:B---3--:R-:W-:Y:S01]  /*a2c0*/  @!P2 FMUL R59, R59, R59 ;  /* 0x0000003b3b3ba220 */ /* 0x008fe20000400000 */
[----:B------:R-:W-:Y:S01]  /*a2d0*/  FSETP.GEU.AND P2, PT, R26, -126, PT ;  /* 0xc2fc00001a00780b */ /* 0x000fe20003f4e000 */
[----:B------:R-:W-:Y:S01]  /*a2e0*/  @!P6 FMUL R74, R74, 0.5 ;  /* 0x3f0000004a4ae820 */ /* 0x000fe20000400000 */
[--C-:B------:R-:W-:Y:S01]  /*a2f0*/  FFMA R30, R36, UR52, -R75.reuse ;  /* 0x00000034241e7c23 */ /* 0x100fe2000800084b */
[----:B------:R-:W2:Y:S01]  /*a300*/  MUFU.EX2 R63, R63 ;  /* 0x0000003f003f7308 */ /* 0x000ea20000000800 */
[--C-:B------:R-:W-:Y:S01]  /*a310*/  FFMA R36, R48, UR52, -R75.reuse ;  /* 0x0000003430247c23 */ /* 0x100fe2000800084b */
[--C-:B------:R-:W-:Y:S01]  /*a320*/  FFMA R34, R44, UR52, -R75.reuse ;  /* 0x000000342c227c23 */ /* 0x100fe2000800084b */
[--C-:B------:R-:W-:Y:S01]  /*a330*/  FFMA R38, R45, UR52, -R75.reuse ;  /* 0x000000342d267c23 */ /* 0x100fe2000800084b */
[----:B-1----:R-:W-:Y:S01]  /*a340*/  @!P5 FMUL R70, R70, R70 ;  /* 0x000000464646d220 */ /* 0x002fe20000400000 */
[----:B------:R-:W-:Y:S01]  /*a350*/  FSETP.GEU.AND P5, PT, R25, -126, PT ;  /* 0xc2fc00001900780b */ /* 0x000fe20003fae000 */
[----:B------:R-:W-:Y:S01]  /*a360*/  @!P4 FMUL R24, R24, 0.5 ;  /* 0x3f0000001818c820 */ /* 0x000fe20000400000 */
[--C-:B------:R-:W-:Y:S01]  /*a370*/  FFMA R40, R40, UR52, -R75.reuse ;  /* 0x0000003428287c23 */ /* 0x100fe2000800084b */
[----:B------:R-:W1:Y:S01]  /*a380*/  MUFU.EX2 R74, R74 ;  /* 0x0000004a004a7308 */ /* 0x000e620000000800 */
        /* <DEDUP_REMOVED lines=8> */
[----:B--2---:R-:W-:Y:S01]  /*a410*/  @!P3 FMUL R63, R63, R63 ;  /* 0x0000003f3f3fb220 */ /* 0x004fe20000400000 */
[----:B------:R-:W-:Y:S01]  /*a420*/  @!P5 FMUL R25, R25, 0.5 ;  /* 0x3f0000001919d820 */ /* 0x000fe20000400000 */
[----:B------:R-:W-:Y:S01]  /*a430*/  FSETP.GEU.AND P3, PT, R28, -126, PT ;  /* 0xc2fc00001c00780b */ /* 0x000fe20003f6e000 */
[--C-:B------:R-:W-:Y:S01]  /*a440*/  FFMA R72, R72, UR52, -R75.reuse ;  /* 0x0000003448487c23 */ /* 0x100fe2000800084b */
[--C-:B------:R-:W-:Y:S01]  /*a450*/  FFMA R60, R60, UR52, -R75.reuse ;  /* 0x000000343c3c7c23 */ /* 0x100fe2000800084b */
[--C-:B------:R-:W-:Y:S01]  /*a460*/  FFMA R80, R80, UR52, -R75.reuse ;  /* 0x0000003450507c23 */ /* 0x100fe2000800084b */
[--C-:B------:R-:W-:Y:S01]  /*a470*/  FFMA R76, R76, UR52, -R75.reuse ;  /* 0x000000344c4c7c23 */ /* 0x100fe2000800084b */
[----:B------:R-:W2:Y:S01]  /*a480*/  MUFU.EX2 R24, R24 ;  /* 0x0000001800187308 */ /* 0x000ea20000000800 */
[----:B-1----:R-:W-:Y:S01]  /*a490*/  @!P6 FMUL R74, R74, R74 ;  /* 0x0000004a4a4ae220 */ /* 0x002fe20000400000 */
[----:B------:R-:W-:Y:S01]  /*a4a0*/  FSETP.GEU.AND P6, PT, R29, -126, PT ;  /* 0xc2fc00001d00780b */ /* 0x000fe20003fce000 */
[--C-:B------:R-:W-:Y:S01]  /*a4b0*/  FFMA R85, R85, UR52, -R75.reuse ;  /* 0x0000003455557c23 */ /* 0x100fe2000800084b */
[--C-:B------:R-:W-:Y:S01]  /*a4c0*/  FFMA R77, R77, UR52, -R75.reuse ;  /* 0x000000344d4d7c23 */ /* 0x100fe2000800084b */
[----:B------:R-:W-:Y:S01]  /*a4d0*/  FFMA R84, R84, UR52, -R75 ;  /* 0x0000003454547c23 */ /* 0x000fe2000800084b */
[----:B------:R-:W-:Y:S01]  /*a4e0*/  FADD R79, R22, R59 ;  /* 0x0000003b164f7221 */ /* 0x000fe20000000000 */
[----:B------:R-:W-:Y:S01]  /*a4f0*/  FMUL R78, R78, UR52 ;  /* 0x000000344e4e7c20 */ /* 0x000fe20008400000 */
[----:B------:R1:W4:Y:S01]  /*a500*/  MUFU.EX2 R67, R25 ;  /* 0x0000001900437308 */ /* 0x0003220000000800 */
[----:B---3--:R-:W-:Y:S01]  /*a510*/  @!P2 FMUL R26, R26, R26 ;  /* 0x0000001a1a1aa220 */ /* 0x008fe20000400000 */
[----:B------:R-:W-:-:S05]  /*a520*/  @!P3 FMUL R28, R28, 0.5 ;  /* 0x3f0000001c1cb820 */ /* 0x000fca0000400000 */
[----:B------:R-:W-:Y:S01]  /*a530*/  @!P6 FMUL R29, R29, 0.5 ;  /* 0x3f0000001d1de820 */ /* 0x000fe20000400000 */
[----:B------:R-:W3:Y:S01]  /*a540*/  MUFU.EX2 R28, R28 ;  /* 0x0000001c001c7308 */ /* 0x000ee20000000800 */
[----:B-1----:R-:W-:Y:S01]  /*a550*/  FFMA R25, R37, UR52, -R75 ;  /* 0x0000003425197c23 */ /* 0x002fe2000800084b */
[----:B--2---:R-:W-:Y:S01]  /*a560*/  @!P4 FMUL R24, R24, R24 ;  /* 0x000000181818c220 */ /* 0x004fe20000400000 */
[----:B------:R-:W-:-:S03]  /*a570*/  FSETP.GEU.AND P4, PT, R32, -126, PT ;  /* 0xc2fc00002000780b */ /* 0x000fc60003f8e000 */
[----:B------:R-:W-:Y:S02]  /*a580*/  FSETP.GEU.AND P2, PT, R25, -126, PT ;  /* 0xc2fc00001900780b */ /* 0x000fe40003f4e000 */
[----:B------:R1:W2:Y:S01]  /*a590*/  MUFU.EX2 R33, R29 ;  /* 0x0000001d00217308 */ /* 0x0002a20000000800 */
[----:B----4-:R-:W-:Y:S01]  /*a5a0*/  @!P5 FMUL R67, R67, R67 ;  /* 0x000000434343d220 */ /* 0x010fe20000400000 */
[----:B------:R-:W-:-:S06]  /*a5b0*/  FSETP.GEU.AND P5, PT, R30, -126, PT ;  /* 0xc2fc00001e00780b */ /* 0x000fcc0003fae000 */
[----:B------:R-:W-:Y:S01]  /*a5c0*/  @!P4 FMUL R32, R32, 0.5 ;  /* 0x3f0000002020c820 */ /* 0x000fe20000400000 */
[----:B-1----:R-:W-:Y:S01]  /*a5d0*/  FFMA R29, R41, UR52, -R75 ;  /* 0x00000034291d7c23 */ /* 0x002fe2000800084b */
[----:B---3--:R-:W-:Y:S01]  /*a5e0*/  @!P3 FMUL R28, R28, R28 ;  /* 0x0000001c1c1cb220 */ /* 0x008fe20000400000 */
[----:B------:R-:W-:Y:S01]  /*a5f0*/  @!P2 FMUL R25, R25, 0.5 ;  /* 0x3f0000001919a820 */ /* 0x000fe20000400000 */
[----:B------:R-:W1:Y:S02]  /*a600*/  MUFU.EX2 R37, R32 ;  /* 0x0000002000257308 */ /* 0x000e640000000800 */
[----:B------:R-:W-:Y:S01]  /*a610*/  FSETP.GEU.AND P3, PT, R29, -126, PT ;  /* 0xc2fc00001d00780b */ /* 0x000fe20003f6e000 */
[----:B------:R-:W-:Y:S01]  /*a620*/  @!P5 FMUL R30, R30, 0.5 ;  /* 0x3f0000001e1ed820 */ /* 0x000fe20000400000 */
[----:B--2---:R-:W-:Y:S01]  /*a630*/  @!P6 FMUL R33, R33, R33 ;  /* 0x000000212121e220 */ /* 0x004fe20000400000 */
[----:B------:R-:W-:-:S03]  /*a640*/  FSETP.GEU.AND P6, PT, R40, -126, PT ;  /* 0xc2fc00002800780b */ /* 0x000fc60003fce000 */
[----:B------:R2:W3:Y:S07]  /*a650*/  MUFU.EX2 R41, R25 ;  /* 0x0000001900297308 */ /* 0x0004ee0000000800 */
[----:B------:R-:W-:Y:S01]  /*a660*/  @!P3 FMUL R29, R29, 0.5 ;  /* 0x3f0000001d1db820 */ /* 0x000fe20000400000 */
[----:B------:R-:W4:Y:S01]  /*a670*/  MUFU.EX2 R30, R30 ;  /* 0x0000001e001e7308 */ /* 0x000f220000000800 */
[----:B-1----:R-:W-:Y:S01]  /*a680*/  @!P4 FMUL R37, R37, R37 ;  /* 0x000000252525c220 */ /* 0x002fe20000400000 */
[----:B------:R-:W-:Y:S01]  /*a690*/  FSETP.GEU.AND P4, PT, R34, -126, PT ;  /* 0xc2fc00002200780b */ /* 0x000fe20003f8e000 */
[----:B--2---:R-:W-:Y:S01]  /*a6a0*/  FFMA R25, R49, UR52, -R75 ;  /* 0x0000003431197c23 */ /* 0x004fe2000800084b */
[----:B------:R-:W-:-:S04]  /*a6b0*/  @!P6 FMUL R40, R40, 0.5 ;  /* 0x3f0000002828e820 */ /* 0x000fc80000400000 */
[----:B------:R1:W2:Y:S01]  /*a6c0*/  MUFU.EX2 R45, R29 ;  /* 0x0000001d002d7308 */ /* 0x0002a20000000800 */
[----:B---3--:R-:W-:Y:S01]  /*a6d0*/  @!P2 FMUL R41, R41, R41 ;  /* 0x000000292929a220 */ /* 0x008fe20000400000 */
[----:B------:R-:W-:-:S05]  /*a6e0*/  FSETP.GEU.AND P2, PT, R36, -126, PT ;  /* 0xc2fc00002400780b */ /* 0x000fca0003f4e000 */
[----:B------:R-:W-:Y:S01]  /*a6f0*/  @!P4 FMUL R34, R34, 0.5 ;  /* 0x3f0000002222c820 */ /* 0x000fe20000400000 */
[----:B------:R3:W5:Y:S01]  /*a700*/  MUFU.EX2 R32, R40 ;  /* 0x0000002800207308 */ /* 0x0007620000000800 */
[----:B----4-:R-:W-:Y:S01]  /*a710*/  @!P5 FMUL R30, R30, R30 ;  /* 0x0000001e1e1ed220 */ /* 0x010fe20000400000 */
[----:B------:R-:W-:Y:S01]  /*a720*/  FSETP.GEU.AND P5, PT, R38, -126, PT ;  /* 0xc2fc00002600780b */ /* 0x000fe20003fae000 */
[----:B-1----:R-:W-:-:S04]  /*a730*/  FFMA R29, R53, UR52, -R75 ;  /* 0x00000034351d7c23 */ /* 0x002fc8000800084b */
[----:B------:R-:W-:Y:S01]  /*a740*/  @!P2 FMUL R36, R36, 0.5 ;  /* 0x3f0000002424a820 */ /* 0x000fe20000400000 */
[----:B------:R-:W1:Y:S01]  /*a750*/  MUFU.EX2 R34, R34 ;  /* 0x0000002200227308 */ /* 0x000e620000000800 */
[----:B--2---:R-:W-:Y:S01]  /*a760*/  @!P3 FMUL R45, R45, R45 ;  /* 0x0000002d2d2db220 */ /* 0x004fe20000400000 */
[----:B------:R-:W-:Y:S01]  /*a770*/  FSETP.GEU.AND P3, PT, R52, -126, PT ;  /* 0xc2fc00003400780b */ /* 0x000fe20003f6e000 */
[----:B---3--:R-:W-:-:S04]  /*a780*/  FFMA R40, R57, UR52, -R75 ;  /* 0x0000003439287c23 */ /* 0x008fc8000800084b */
[----:B------:R-:W-:Y:S01]  /*a790*/  @!P5 FMUL R38, R38, 0.5 ;  /* 0x3f0000002626d820 */ /* 0x000fe20000400000 */
[----:B------:R-:W2:Y:S01]  /*a7a0*/  MUFU.EX2 R36, R36 ;  /* 0x0000002400247308 */ /* 0x000ea20000000800 */
[----:B-----5:R-:W-:Y:S01]  /*a7b0*/  @!P6 FMUL R32, R32, R32 ;  /* 0x000000202020e220 */ /* 0x020fe20000400000 */
[----:B------:R-:W-:-:S05]  /*a7c0*/  FSETP.GEU.AND P6, PT, R25, -126, PT ;  /* 0xc2fc00001900780b */ /* 0x000fca0003fce000 */
[----:B------:R-:W-:Y:S01]  /*a7d0*/  @!P3 FMUL R52, R52, 0.5 ;  /* 0x3f0000003434b820 */ /* 0x000fe20000400000 */
[----:B------:R-:W3:Y:S01]  /*a7e0*/  MUFU.EX2 R49, R38 ;  /* 0x0000002600317308 */ /* 0x000ee20000000800 */
[----:B-1----:R-:W-:Y:S01]  /*a7f0*/  @!P4 FMUL R34, R34, R34 ;  /* 0x000000222222c220 */ /* 0x002fe20000400000 */
[----:B------:R-:W-:-:S05]  /*a800*/  FSETP.GEU.AND P4, PT, R29, -126, PT ;  /* 0xc2fc00001d00780b */ /* 0x000fca0003f8e000 */
[----:B------:R-:W-:Y:S01]  /*a810*/  @!P6 FMUL R25, R25, 0.5 ;  /* 0x3f0000001919e820 */ /* 0x000fe20000400000 */
[----:B------:R1:W4:Y:S01]  /*a820*/  MUFU.EX2 R38, R52 ;  /* 0x0000003400267308 */ /* 0x0003220000000800 */
[----:B--2---:R-:W-:Y:S01]  /*a830*/  @!P2 FMUL R36, R36, R36 ;  /* 0x000000242424a220 */ /* 0x004fe20000400000 */
[----:B------:R-:W-:-:S05]  /*a840*/  FSETP.GEU.AND P2, PT, R40, -126, PT ;  /* 0xc2fc00002800780b */ /* 0x000fca0003f4e000 */
[----:B------:R-:W-:Y:S01]  /*a850*/  @!P4 FMUL R29, R29, 0.5 ;  /* 0x3f0000001d1dc820 */ /* 0x000fe20000400000 */
[----:B------:R2:W5:Y:S01]  /*a860*/  MUFU.EX2 R53, R25 ;  /* 0x0000001900357308 */ /* 0x0005620000000800 */
[----:B---3--:R-:W-:Y:S01]  /*a870*/  @!P5 FMUL R49, R49, R49 ;  /* 0x000000313131d220 */ /* 0x008fe20000400000 */
[----:B------:R-:W-:Y:S01]  /*a880*/  FSETP.GEU.AND P5, PT, R56, -126, PT ;  /* 0xc2fc00003800780b */ /* 0x000fe20003fae000 */
[----:B-1----:R-:W-:-:S04]  /*a890*/  FFMA R52, R69, UR52, -R75 ;  /* 0x0000003445347c23 */ /* 0x002fc8000800084b */
[----:B------:R-:W-:Y:S01]  /*a8a0*/  @!P2 FMUL R40, R40, 0.5 ;  /* 0x3f0000002828a820 */ /* 0x000fe20000400000 */
[----:B------:R1:W3:Y:S01]  /*a8b0*/  MUFU.EX2 R57, R29 ;  /* 0x0000001d00397308 */ /* 0x0002e20000000800 */
[----:B----4-:R-:W-:Y:S01]  /*a8c0*/  @!P3 FMUL R38, R38, R38 ;  /* 0x000000262626b220 */ /* 0x010fe20000400000 */
[----:B------:R-:W-:Y:S01]  /*a8d0*/  FSETP.GEU.AND P3, PT, R44, -126, PT ;  /* 0xc2fc00002c00780b */ /* 0x000fe20003f6e000 */
[----:B--2---:R-:W-:Y:S01]  /*a8e0*/  FADD R25, -R11, R8 ;  /* 0x000000080b197221 */ /* 0x004fe20000000100 */
[----:B------:R-:W-:Y:S01]  /*a8f0*/  FADD R11, R10, R21 ;  /* 0x000000150a0b7221 */ /* 0x000fe20000000000 */
[----:B------:R-:W-:Y:S02]  /*a900*/  FFMA R8, R81, UR52, -R75 ;  /* 0x0000003451087c23 */ /* 0x000fe4000800084b */
[----:B------:R-:W-:Y:S01]  /*a910*/  @!P5 FMUL R56, R56, 0.5 ;  /* 0x3f0000003838d820 */ /* 0x000fe20000400000 */
[----:B------:R-:W2:Y:S01]  /*a920*/  MUFU.EX2 R40, R40 ;  /* 0x0000002800287308 */ /* 0x000ea20000000800 */
[----:B-----5:R-:W-:Y:S01]  /*a930*/  @!P6 FMUL R53, R53, R53 ;  /* 0x000000353535e220 */ /* 0x020fe20000400000 */
[----:B------:R-:W-:Y:S01]  /*a940*/  FSETP.GEU.AND P6, PT, R60, -126, PT ;  /* 0xc2fc00003c00780b */ /* 0x000fe20003fce000 */
[----:B-1----:R-:W-:Y:S01]  /*a950*/  FADD R29, R13, R46 ;  /* 0x0000002e0d1d7221 */ /* 0x002fe20000000000 */
[----:B------:R-:W-:-:S03]  /*a960*/  FMUL R86, R25, UR52 ;  /* 0x0000003419567c20 */ /* 0x000fc60008400000 */
[----:B------:R-:W-:Y:S01]  /*a970*/  @!P3 FMUL R44, R44, 0.5 ;  /* 0x3f0000002c2cb820 */ /* 0x000fe20000400000 */
[----:B------:R1:W4:Y:S01]  /*a980*/  MUFU.EX2 R71, R56 ;  /* 0x0000003800477308 */ /* 0x0003220000000800 */
[----:B---3--:R-:W-:Y:S01]  /*a990*/  @!P4 FMUL R57, R57, R57 ;  /* 0x000000393939c220 */ /* 0x008fe20000400000 */
[----:B------:R-:W-:-:S05]  /*a9a0*/  FSETP.GEU.AND P4, PT, R64, -126, PT ;  /* 0xc2fc00004000780b */ /* 0x000fca0003f8e000 */
[----:B------:R-:W-:Y:S01]  /*a9b0*/  @!P6 FMUL R60, R60, 0.5 ;  /* 0x3f0000003c3ce820 */ /* 0x000fe20000400000 */
[----:B------:R-:W3:Y:S01]  /*a9c0*/  MUFU.EX2 R44, R44 ;  /* 0x0000002c002c7308 */ /* 0x000ee20000000800 */
[----:B--2---:R-:W-:Y:S01]  /*a9d0*/  @!P2 FMUL R40, R40, R40 ;  /* 0x000000282828a220 */ /* 0x004fe20000400000 */
[----:B------:R-:W-:Y:S01]  /*a9e0*/  FSETP.GEU.AND P2, PT, R68, -126, PT ;  /* 0xc2fc00004400780b */ /* 0x000fe20003f4e000 */
[----:B-1----:R-:W-:Y:S01]  /*a9f0*/  FFMA R56, R73, UR52, -R75 ;  /* 0x0000003449387c23 */ /* 0x002fe2000800084b */
[----:B------:R-:W-:-:S03]  /*aa00*/  FADD R75, R19, R70 ;  /* 0x00000046134b7221 */ /* 0x000fc60000000000 */
[----:B------:R-:W-:Y:S01]  /*aa10*/  @!P4 FMUL R64, R64, 0.5 ;  /* 0x3f0000004040c820 */ /* 0x000fe20000400000 */
[----:B------:R1:W2:Y:S01]  /*aa20*/  MUFU.EX2 R61, R60 ;  /* 0x0000003c003d7308 */ /* 0x0002a20000000800 */
[----:B----4-:R-:W-:Y:S01]  /*aa30*/  @!P5 FMUL R71, R71, R71 ;  /* 0x000000474747d220 */ /* 0x010fe20000400000 */
[----:B------:R-:W-:-:S03]  /*aa40*/  FSETP.GEU.AND P5, PT, R48, -126, PT ;  /* 0xc2fc00003000780b */ /* 0x000fc60003fae000 */
[----:B------:R-:W-:Y:S01]  /*aa50*/  FADD R25, R24, R71 ;  /* 0x0000004718197221 */ /* 0x000fe20000000000 */
[----:B------:R-:W-:Y:S01]  /*aa60*/  F2FP.BF16.F32.PACK_AB R24, R67, R24 ;  /* 0x000000184318723e */ /* 0x000fe200000010ff */
[----:B------:R-:W-:Y:S01]  /*aa70*/  @!P2 FMUL R68, R68, 0.5 ;  /* 0x3f0000004444a820 */ /* 0x000fe20000400000 */
[----:B------:R4:W5:Y:S01]  /*aa80*/  MUFU.EX2 R65, R64 ;  /* 0x0000004000417308 */ /* 0x0009620000000800 */
[----:B---3--:R-:W-:Y:S01]  /*aa90*/  @!P3 FMUL R44, R44, R44 ;  /* 0x0000002c2c2cb220 */ /* 0x008fe20000400000 */
[----:B------:R-:W-:Y:S01]  /*aaa0*/  FSETP.GEU.AND P3, PT, R72, -126, PT ;  /* 0xc2fc00004800780b */ /* 0x000fe20003f6e000 */
[----:B-1----:R-:W-:-:S04]  /*aab0*/  FADD R60, R17, R62 ;  /* 0x0000003e113c7221 */ /* 0x002fc80000000000 */
[----:B------:R-:W-:Y:S01]  /*aac0*/  @!P5 FMUL R48, R48, 0.5 ;  /* 0x3f0000003030d820 */ /* 0x000fe20000400000 */
[----:B------:R1:W3:Y:S01]  /*aad0*/  MUFU.EX2 R69, R68 ;  /* 0x0000004400457308 */ /* 0x0002e20000000800 */
[----:B------:R-:W-:Y:S01]  /*aae0*/  FADD R87, R11, R60 ;  /* 0x0000003c0b577221 */ /* 0x000fe20000000000 */
[----:B--2---:R-:W-:Y:S01]  /*aaf0*/  @!P6 FMUL R61, R61, R61 ;  /* 0x0000003d3d3de220 */ /* 0x004fe20000400000 */
[----:B------:R-:W-:Y:S01]  /*ab00*/  FSETP.GEU.AND P6, PT, R52, -126, PT ;  /* 0xc2fc00003400780b */ /* 0x000fe20003fce000 */
[----:B----4-:R-:W-:Y:S01]  /*ab10*/  FADD R64, R15, R58 ;  /* 0x0000003a0f407221 */ /* 0x010fe20000000000 */
[----:B------:R-:W-:Y:S02]  /*ab20*/  FADD R60, R14, R23 ;  /* 0x000000170e3c7221 */ /* 0x000fe40000000000 */
[----:B------:R-:W-:Y:S01]  /*ab30*/  @!P3 FMUL R72, R72, 0.5 ;  /* 0x3f0000004848b820 */ /* 0x000fe20000400000 */
[----:B------:R-:W2:Y:S01]  /*ab40*/  MUFU.EX2 R48, R48 ;  /* 0x0000003000307308 */ /* 0x000ea20000000800 */
[----:B-----5:R-:W-:Y:S01]  /*ab50*/  @!P4 FMUL R65, R65, R65 ;  /* 0x000000414141c220 */ /* 0x020fe20000400000 */
[----:B------:R-:W-:Y:S01]  /*ab60*/  FSETP.GEU.AND P4, PT, R56, -126, PT ;  /* 0xc2fc00003800780b */ /* 0x000fe20003f8e000 */
[----:B-1----:R-:W-:Y:S01]  /*ab70*/  FADD R68, R18, R51 ;  /* 0x0000003312447221 */ /* 0x002fe20000000000 */
[----:B------:R-:W-:Y:S01]  /*ab80*/  FADD R171, R64, R79 ;  /* 0x0000004f40ab7221 */ /* 0x000fe20000000000 */
[----:B------:R-:W-:Y:S01]  /*ab90*/  FADD R172, R60, R75 ;  /* 0x0000004b3cac7221 */ /* 0x000fe20000000000 */
[----:B------:R-:W-:Y:S01]  /*aba0*/  FADD R64, R35, R66 ;  /* 0x0000004223407221 */ /* 0x000fe20000000000 */
[----:B------:R-:W-:Y:S01]  /*abb0*/  FADD R168, R29, R68 ;  /* 0x000000441da87221 */ /* 0x000fe20000000000 */
[----:B------:R-:W1:Y:S01]  /*abc0*/  MUFU.EX2 R73, R72 ;  /* 0x0000004800497308 */ /* 0x000e620000000800 */
[----:B---3--:R-:W-:Y:S01]  /*abd0*/  @!P2 FMUL R69, R69, R69 ;  /* 0x000000454545a220 */ /* 0x008fe20000400000 */
[----:B------:R-:W-:Y:S01]  /*abe0*/  FSETP.GEU.AND P2, PT, R80, -126, PT ;  /* 0xc2fc00005000780b */ /* 0x000fe20003f4e000 */
[----:B------:R-:W-:Y:S01]  /*abf0*/  @!P6 FMUL R52, R52, 0.5 ;  /* 0x3f0000003434e820 */ /* 0x000fe20000400000 */
[----:B------:R-:W-:Y:S01]  /*ac00*/  FADD R29, R27, R54 ;  /* 0x000000361b1d7221 */ /* 0x000fe20000000000 */
[----:B------:R-:W-:Y:S01]  /*ac10*/  FADD R60, R31, R50 ;  /* 0x000000321f3c7221 */ /* 0x000fe20000000000 */
[----:B------:R-:W-:Y:S01]  /*ac20*/  FADD R75, R39, R74 ;  /* 0x0000004a274b7221 */ /* 0x000fe20000000000 */
[----:B------:R-:W-:Y:S01]  /*ac30*/  @!P4 FMUL R56, R56, 0.5 ;  /* 0x3f0000003838c820 */ /* 0x000fe20000400000 */
[----:B------:R-:W-:Y:S01]  /*ac40*/  FADD R169, R29, R64 ;  /* 0x000000401da97221 */ /* 0x000fe20000000000 */
[----:B--2---:R-:W-:Y:S01]  /*ac50*/  @!P5 FMUL R48, R48, R48 ;  /* 0x000000303030d220 */ /* 0x004fe20000400000 */
[----:B------:R-:W-:Y:S01]  /*ac60*/  FSETP.GEU.AND P5, PT, R76, -126, PT ;  /* 0xc2fc00004c00780b */ /* 0x000fe20003fae000 */
[----:B------:R-:W2:Y:S01]  /*ac70*/  MUFU.EX2 R52, R52 ;  /* 0x0000003400347308 */ /* 0x000ea20000000800 */
[----:B------:R-:W-:Y:S01]  /*ac80*/  FADD R174, R60, R75 ;  /* 0x0000004b3cae7221 */ /* 0x000fe20000000000 */
[----:B------:R-:W-:Y:S01]  /*ac90*/  FADD R64, R16, R47 ;  /* 0x0000002f10407221 */ /* 0x000fe20000000000 */
[----:B------:R-:W-:Y:S01]  /*aca0*/  FADD R75, R42, R63 ;  /* 0x0000003f2a4b7221 */ /* 0x000fe20000000000 */
[----:B------:R-:W-:Y:S01]  /*acb0*/  @!P2 FMUL R80, R80, 0.5 ;  /* 0x3f0000005050a820 */ /* 0x000fe20000400000 */
[----:B------:R-:W-:Y:S01]  /*acc0*/  FADD R29, R12, R43 ;  /* 0x0000002b0c1d7221 */ /* 0x000fe20000000000 */
[----:B-1----:R-:W-:Y:S01]  /*acd0*/  @!P3 FMUL R73, R73, R73 ;  /* 0x000000494949b220 */ /* 0x002fe20000400000 */
[----:B------:R-:W-:Y:S01]  /*ace0*/  FSETP.GEU.AND P3, PT, R8, -126, PT ;  /* 0xc2fc00000800780b */ /* 0x000fe20003f6e000 */
[----:B------:R-:W1:Y:S01]  /*acf0*/  MUFU.EX2 R11, R80 ;  /* 0x00000050000b7308 */ /* 0x000e620000000800 */
[----:B------:R-:W-:Y:S01]  /*ad00*/  FADD R173, R64, R75 ;  /* 0x0000004b40ad7221 */ /* 0x000fe20000000000 */
[----:B------:R-:W-:Y:S01]  /*ad10*/  FADD R68, R20, R55 ;  /* 0x0000003714447221 */ /* 0x000fe20000000000 */
[----:B------:R-:W-:Y:S01]  /*ad20*/  FADD R72, R32, R73 ;  /* 0x0000004920487221 */ /* 0x000fe20000000000 */
[----:B------:R-:W-:Y:S01]  /*ad30*/  @!P5 FMUL R76, R76, 0.5 ;  /* 0x3f0000004c4cd820 */ /* 0x000fe20000400000 */
[----:B------:R-:W-:Y:S01]  /*ad40*/  FADD R87, R87, R172 ;  /* 0x000000ac57577221 */ /* 0x000fe20000000000 */
[----:B------:R-:W-:Y:S01]  /*ad50*/  FADD R170, R29, R68 ;  /* 0x000000441daa7221 */ /* 0x000fe20000000000 */
[----:B------:R-:W-:Y:S01]  /*ad60*/  FADD R68, R28, R65 ;  /* 0x000000411c447221 */ /* 0x000fe20000000000 */
[----:B------:R-:W3:Y:S01]  /*ad70*/  MUFU.EX2 R56, R56 ;  /* 0x0000003800387308 */ /* 0x000ee20000000800 */
[----:B--2---:R-:W-:Y:S01]  /*ad80*/  @!P6 FMUL R52, R52, R52 ;  /* 0x000000343434e220 */ /* 0x004fe20000400000 */
[----:B------:R-:W-:Y:S01]  /*ad90*/  FSETP.GEU.AND P6, PT, R78, -126, PT ;  /* 0xc2fc00004e00780b */ /* 0x000fe20003fce000 */
[----:B------:R-:W-:Y:S01]  /*ada0*/  FADD R79, R25, R72 ;  /* 0x00000048194f7221 */ /* 0x000fe20000000000 */
[----:B------:R-:W-:Y:S01]  /*adb0*/  @!P3 FMUL R8, R8, 0.5 ;  /* 0x3f0000000808b820 */ /* 0x000fe20000400000 */
[----:B------:R-:W-:Y:S01]  /*adc0*/  FADD R25, R26, R61 ;  /* 0x0000003d1a197221 */ /* 0x000fe20000000000 */
[----:B------:R-:W-:Y:S01]  /*add0*/  FADD R29, R67, R40 ;  /* 0x00000028431d7221 */ /* 0x000fe20000000000 */
[----:B------:R-:W-:Y:S01]  /*ade0*/  FADD R168, R168, R171 ;  /* 0x000000aba8a87221 */ /* 0x000fe20000000000 */
[----:B------:R2:W4:Y:S01]  /*adf0*/  MUFU.EX2 R9, R76 ;  /* 0x0000004c00097308 */ /* 0x0005220000000800 */
[----:B-1----:R-:W-:Y:S01]  /*ae00*/  @!P2 FMUL R11, R11, R11 ;  /* 0x0000000b0b0ba220 */ /* 0x002fe20000400000 */
[----:B------:R-:W-:Y:S01]  /*ae10*/  FSETP.GEU.AND P2, PT, R85, -126, PT ;  /* 0xc2fc00005500780b */ /* 0x000fe20003f4e000 */
[----:B------:R-:W-:Y:S01]  /*ae20*/  FADD R174, R169, R174 ;  /* 0x000000aea9ae7221 */ /* 0x000fe20000000000 */
[----:B------:R-:W-:Y:S01]  /*ae30*/  FADD R173, R170, R173 ;  /* 0x000000adaaad7221 */ /* 0x000fe20000000000 */
[----:B------:R-:W-:-:S02]  /*ae40*/  F2FP.BF16.F32.PACK_AB R39, R42, R39 ;  /* 0x000000272a27723e */ /* 0x000fc400000010ff */
[----:B------:R-:W-:Y:S01]  /*ae50*/  @!P6 FMUL R78, R78, 0.5 ;  /* 0x3f0000004e4ee820 */ /* 0x000fe20000400000 */
[----:B------:R-:W1:Y:S01]  /*ae60*/  MUFU.EX2 R8, R8 ;  /* 0x0000000800087308 */ /* 0x000e620000000800 */
[----:B---3--:R-:W-:Y:S01]  /*ae70*/  @!P4 FMUL R56, R56, R56 ;  /* 0x000000383838c220 */ /* 0x008fe20000400000 */
[----:B------:R-:W-:Y:S01]  /*ae80*/  FSETP.GEU.AND P4, PT, R77, -126, PT ;  /* 0xc2fc00004d00780b */ /* 0x000fe20003f8e000 */
[----:B------:R-:W-:Y:S01]  /*ae90*/  FADD R87, R87, R174 ;  /* 0x000000ae57577221 */ /* 0x000fe20000000000 */
[----:B------:R-:W-:Y:S01]  /*aea0*/  FADD R168, R168, R173 ;  /* 0x000000ada8a87221 */ /* 0x000fe20000000000 */
[----:B--2---:R-:W-:Y:S01]  /*aeb0*/  FADD R76, R45, R56 ;  /* 0x000000382d4c7221 */ /* 0x004fe20000000000 */
[----:B------:R-:W-:Y:S01]  /*aec0*/  F2FP.BF16.F32.PACK_AB R43, R43, R54 ;  /* 0x000000362b2b723e */ /* 0x000fe200000010ff */
[----:B------:R-:W-:Y:S01]  /*aed0*/  @!P2 FMUL R85, R85, 0.5 ;  /* 0x3f0000005555a820 */ /* 0x000fe20000400000 */
[----:B------:R-:W-:Y:S01]  /*aee0*/  FADD R87, R87, R168 ;  /* 0x000000a857577221 */ /* 0x000fe20000000000 */
[----:B----4-:R-:W-:Y:S01]  /*aef0*/  @!P5 FMUL R9, R9, R9 ;  /* 0x000000090909d220 */ /* 0x010fe20000400000 */
[----:B------:R-:W-:Y:S01]  /*af00*/  FSETP.GEU.AND P5, PT, R84, -126, PT ;  /* 0xc2fc00005400780b */ /* 0x000fe20003fae000 */
[----:B------:R-:W2:Y:S01]  /*af10*/  MUFU.EX2 R64, R85 ;  /* 0x0000005500407308 */ /* 0x000ea20000000800 */
[----:B------:R-:W-:Y:S01]  /*af20*/  FADD R80, R29, R76 ;  /* 0x0000004c1d507221 */ /* 0x000fe20000000000 */
[----:B------:R-:W-:Y:S01]  /*af30*/  FADD R29, R37, R48 ;  /* 0x00000030251d7221 */ /* 0x000fe20000000000 */
[----:B------:R-:W-:Y:S01]  /*af40*/  F2FP.BF16.F32.PACK_AB R26, R33, R26 ;  /* 0x0000001a211a723e */ /* 0x000fe200000010ff */
[----:B------:R-:W-:Y:S01]  /*af50*/  @!P4 FMUL R77, R77, 0.5 ;  /* 0x3f0000004d4dc820 */ /* 0x000fe20000400000 */
[----:B------:R-:W-:Y:S01]  /*af60*/  F2FP.BF16.F32.PACK_AB R28, R37, R28 ;  /* 0x0000001c251c723e */ /* 0x000fe200000010ff */
[----:B-1----:R-:W-:Y:S01]  /*af70*/  @!P3 FMUL R8, R8, R8 ;  /* 0x000000080808b220 */ /* 0x002fe20000400000 */
[----:B------:R-:W-:Y:S01]  /*af80*/  FSETP.GEU.AND P3, PT, R86, -126, PT ;  /* 0xc2fc00005600780b */ /* 0x000fe20003f6e000 */
[----:B------:R1:W3:Y:S01]  /*af90*/  MUFU.EX2 R60, R77 ;  /* 0x0000004d003c7308 */ /* 0x0002e20000000800 */
[----:B------:R-:W-:Y:S01]  /*afa0*/  F2FP.BF16.F32.PACK_AB R32, R45, R32 ;  /* 0x000000202d20723e */ /* 0x000fe200000010ff */
[----:B------:R-:W-:Y:S01]  /*afb0*/  FADD R72, R53, R8 ;  /* 0x0000000835487221 */ /* 0x000fe20000000000 */
[----:B------:R-:W-:Y:S01]  /*afc0*/  F2FP.BF16.F32.PACK_AB R42, R44, R61 ;  /* 0x0000003d2c2a723e */ /* 0x000fe200000010ff */
[----:B------:R-:W-:Y:S01]  /*afd0*/  @!P5 FMUL R84, R84, 0.5 ;  /* 0x3f0000005454d820 */ /* 0x000fe20000400000 */
[----:B------:R-:W-:Y:S01]  /*afe0*/  F2FP.BF16.F32.PACK_AB R27, R12, R27 ;  /* 0x0000001b0c1b723e */ /* 0x000fe200000010ff */
[----:B------:R-:W-:Y:S01]  /*aff0*/  FADD R83, R29, R72 ;  /* 0x000000481d537221 */ /* 0x000fe20000000000 */
[----:B------:R-:W-:Y:S01]  /*b000*/  FADD R29, R30, R69 ;  /* 0x000000451e1d7221 */ /* 0x000fe20000000000 */
[----:B------:R-:W4:Y:S01]  /*b010*/  MUFU.EX2 R75, R84 ;  /* 0x00000054004b7308 */ /* 0x000f220000000800 */
[----:B-1----:R-:W-:Y:S01]  /*b020*/  FADD R77, R36, R11 ;  /* 0x0000000b244d7221 */ /* 0x002fe20000000000 */
[----:B--2---:R-:W-:Y:S01]  /*b030*/  @!P2 FMUL R64, R64, R64 ;  /* 0x000000404040a220 */ /* 0x004fe20000400000 */
[----:B------:R-:W-:Y:S01]  /*b040*/  FADD R80, R80, R83 ;  /* 0x0000005350507221 */ /* 0x000fe20000000000 */
[----:B------:R-:W-:Y:S01]  /*b050*/  @!P3 FMUL R86, R86, 0.5 ;  /* 0x3f0000005656b820 */ /* 0x000fe20000400000 */
[----:B------:R-:W-:Y:S01]  /*b060*/  FADD R82, R68, R77 ;  /* 0x0000004d44527221 */ /* 0x000fe20000000000 */
[----:B------:R-:W-:Y:S01]  /*b070*/  FADD R68, R34, R9 ;  /* 0x0000000922447221 */ /* 0x000fe20000000000 */
[----:B------:R-:W-:Y:S01]  /*b080*/  FADD R77, R57, R64 ;  /* 0x00000040394d7221 */ /* 0x000fe20000000000 */
[----:B------:R-:W-:Y:S01]  /*b090*/  F2FP.BF16.F32.PACK_AB R30, R41, R30 ;  /* 0x0000001e291e723e */ /* 0x000fe200000010ff */
[----:B---3--:R-:W-:Y:S01]  /*b0a0*/  @!P4 FMUL R60, R60, R60 ;  /* 0x0000003c3c3cc220 */ /* 0x008fe20000400000 */
[----:B------:R-:W-:Y:S01]  /*b0b0*/  FADD R81, R25, R68 ;  /* 0x0000004419517221 */ /* 0x000fe20000000000 */
[----:B------:R-:W-:Y:S01]  /*b0c0*/  FADD R68, R41, R52 ;  /* 0x0000003429447221 */ /* 0x000fe20000000000 */
[----:B------:R-:W1:Y:S01]  /*b0d0*/  MUFU.EX2 R86, R86 ;  /* 0x0000005600567308 */ /* 0x000e620000000800 */
[----:B------:R-:W-:Y:S01]  /*b0e0*/  FADD R25, R33, R44 ;  /* 0x0000002c21197221 */ /* 0x000fe20000000000 */
[----:B------:R-:W-:Y:S01]  /*b0f0*/  FADD R72, R49, R60 ;  /* 0x0000003c31487221 */ /* 0x000fe20000000000 */
[----:B------:R-:W-:Y:S01]  /*b100*/  FADD R68, R68, R77 ;  /* 0x0000004d44447221 */ /* 0x000fe20000000000 */
[----:B------:R-:W-:Y:S01]  /*b110*/  FADD R79, R79, R82 ;  /* 0x000000524f4f7221 */ /* 0x000fe20000000000 */
[----:B----4-:R-:W-:Y:S01]  /*b120*/  @!P5 FMUL R75, R75, R75 ;  /* 0x0000004b4b4bd220 */ /* 0x010fe20000400000 */
[----:B------:R-:W-:Y:S01]  /*b130*/  FADD R25, R25, R72 ;  /* 0x0000004819197221 */ /* 0x000fe20000000000 */
[----:B------:R-:W-:Y:S01]  /*b140*/  F2FP.BF16.F32.PACK_AB R36, R53, R36 ;  /* 0x000000243524723e */ /* 0x000fe200000010ff */
[----:B------:R-:W2:Y:S01]  /*b150*/  MUFU.EX2 R77, R78 ;  /* 0x0000004e004d7308 */ /* 0x000ea20000000800 */
[----:B------:R-:W-:Y:S01]  /*b160*/  FADD R76, R38, R75 ;  /* 0x0000004b264c7221 */ /* 0x000fe20000000000 */
[----:B------:R-:W-:Y:S01]  /*b170*/  FADD R25, R25, R68 ;  /* 0x0000004419197221 */ /* 0x000fe20000000000 */
[----:B------:R-:W-:-:S02]  /*b180*/  SHF.L.U32 R68, R7, 0x1f, RZ ;  /* 0x0000001f07447819 */ /* 0x000fc400000006ff */
[----:B------:R-:W-:Y:S01]  /*b190*/  FADD R76, R29, R76 ;  /* 0x0000004c1d4c7221 */ /* 0x000fe20000000000 */
[----:B------:R-:W-:Y:S01]  /*b1a0*/  FADD R25, R80, R25 ;  /* 0x0000001950197221 */ /* 0x000fe20000000000 */
[----:B------:R3:W4:Y:S01]  /*b1b0*/  SYNCS.PHASECHK.TRANS64.TRYWAIT P2, [UR10+0x3c000], R68 ;  /* 0x03c00044ff0075a7 */ /* 0x000722000804014a */
[----:B------:R-:W-:Y:S01]  /*b1c0*/  F2FP.BF16.F32.PACK_AB R41, R46, R21 ;  /* 0x000000152e29723e */ /* 0x000fe200000010ff */
[----:B------:R-:W-:Y:S01]  /*b1d0*/  FADD R76, R81, R76 ;  /* 0x0000004c514c7221 */ /* 0x000fe20000000000 */
[----:B-1----:R-:W-:Y:S01]  /*b1e0*/  @!P3 FMUL R86, R86, R86 ;  /* 0x000000565656b220 */ /* 0x002fe20000400000 */
[----:B------:R-:W-:Y:S02]  /*b1f0*/  F2FP.BF16.F32.PACK_AB R46, R52, R69 ;  /* 0x00000045342e723e */ /* 0x000fe400000010ff */
[----:B------:R-:W-:Y:S01]  /*b200*/  FADD R76, R79, R76 ;  /* 0x0000004c4f4c7221 */ /* 0x000fe20000000000 */
[----:B------:R-:W-:Y:S01]  /*b210*/  F2FP.BF16.F32.PACK_AB R53, R51, R62 ;  /* 0x0000003e3335723e */ /* 0x000fe200000010ff */
[----:B------:R-:W-:Y:S01]  /*b220*/  FFMA R3, R86, R3, R87 ;  /* 0x0000000356037223 */ /* 0x000fe20000000057 */
[----:B------:R-:W-:Y:S01]  /*b230*/  F2FP.BF16.F32.PACK_AB R54, R60, R9 ;  /* 0x000000093c36723e */ /* 0x000fe200000010ff */
[----:B------:R-:W-:Y:S01]  /*b240*/  FADD R76, R76, R25 ;  /* 0x000000194c4c7221 */ /* 0x000fe20000000000 */
[----:B--2---:R-:W-:Y:S01]  /*b250*/  @!P6 FMUL R77, R77, R77 ;  /* 0x0000004d4d4de220 */ /* 0x004fe20000400000 */
[-C--:B------:R-:W-:Y:S01]  /*b260*/  FMUL R154, R154, R86.reuse ;  /* 0x000000569a9a7220 */ /* 0x080fe20000400000 */
[-C--:B------:R-:W-:Y:S01]  /*b270*/  FMUL R155, R155, R86.reuse ;  /* 0x000000569b9b7220 */ /* 0x080fe20000400000 */
[----:B------:R-:W-:Y:S01]  /*b280*/  FMUL R158, R158, R86 ;  /* 0x000000569e9e7220 */ /* 0x000fe20000400000 */
[----:B------:R-:W-:Y:S01]  /*b290*/  FFMA R2, R77, R2, R76 ;  /* 0x000000024d027223 */ /* 0x000fe2000000004c */
        /* <DEDUP_REMOVED lines=93> */
[----:B------:R-:W-:Y:S01]  /*b870*/  F2FP.BF16.F32.PACK_AB R62, R64, R75 ;  /* 0x0000004b403e723e */ /* 0x000fe200000010ff */
[----:B---34-:R-:W-:Y:S06]  /*b880*/  @!P0 BRA `(.L_x_39) ;  /* 0x0000000000048947 */ /* 0x018fec0003800000 */
[----:B------:R-:W-:Y:S01]  /*b890*/  BPT.TRAP 0x1 ;  /* 0x000000040000795c */ /* 0x000fe20000300000 */
.L_x_39:
[----:B------:R-:W-:Y:S05]  /*b8a0*/  @P2 BRA `(.L_x_40) ;  /* 0x0000000000082947 */ /* 0x000fea0003800000 */
[----:B------:R-:W1:Y:S02]  /*b8b0*/  SYNCS.PHASECHK.TRANS64.TRYWAIT P2, [UR10+0x3c000], R68 ;  /* 0x03c00044ff0075a7 */ /* 0x000e64000804014a */
[----:B-1----:R-:W-:Y:S05]  /*b8c0*/  @!P2 BRA `(.L_x_41) ;  /* 0x0000004c0000a947 */ /* 0x002fea0003800000 */
.L_x_40:
        /* <DEDUP_REMOVED lines=203> */
.L_x_42:
[----:B------:R-:W-:-:S04]  /*c580*/  ULEA UR10, UR39, UR36, 0x3 ;  /* 0x00000024270a7291 */ /* 0x000fc8000f8e183f */
[----:B------:R-:W-:-:S04]  /*c590*/  UIADD3 UR10, UR10, 0x3c028, URZ ;  /* 0x0003c0280a0a7890 */ /* 0x000fc8000fffe03f */
[----:B------:R-:W-:-:S09]  /*c5a0*/  UPRMT UR10, URZ, 0x654, UR10 ;  /* 0x000006543f0a7896 */ /* 0x000fd2000800000a */
[----:B------:R-:W-:Y:S01]  /*c5b0*/  SYNCS.ARRIVE.TRANS64.RED.A1T0 RZ, [UR10], RZ ;  /* 0x000000ffffff79a7 */ /* 0x000fe2000810040a */
[----:B------:R-:W-:Y:S05]  /*c5c0*/  @P1 BRA `(.L_x_43) ;  /* 0x0000000000041947 */ /* 0x000fea0003800000 */
[----:B------:R-:W-:Y:S01]  /*c5d0*/  BPT.TRAP 0x1 ;  /* 0x000000040000795c */ /* 0x000fe20000300000 */
.L_x_43:
[----:B------:R-:W-:-:S04]  /*c5e0*/  UIADD3 UR39, UR39, 0x1, URZ ;  /* 0x0000000127277890 */ /* 0x000fc8000fffe03f */
[----:B------:R-:W-:-:S04]  /*c5f0*/  UISETP.NE.AND UP0, UPT, UR39, 0x5, UPT ;  /* 0x000000052700788c */ /* 0x000fc8000bf05270 */
[----:B------:R-:W-:Y:S01]  /*c600*/  USEL UR39, UR39, URZ, UP0 ;  /* 0x0000003f27277287 */ /* 0x000fe20008000000 */
[----:B------:R-:W-:Y:S11]  /*c610*/  @!P0 BRA `(.L_x_44) ;  /* 0x0000000000048947 */ /* 0x000ff60003800000 */
[----:B------:R-:W-:Y:S01]  /*c620*/  BPT.TRAP 0x1 ;  /* 0x000000040000795c */ /* 0x000fe20000300000 */
.L_x_44:
[----:B------:R-:W-:-:S04]  /*c630*/  ULEA UR10, UR39, UR36, 0x3 ;  /* 0x00000024270a7291 */ /* 0x000fc8000f8e183f */
[----:B------:R-:W-:-:S04]  /*c640*/  UIADD3 UR10, UR10, 0x3c028, URZ ;  /* 0x0003c0280a0a7890 */ /* 0x000fc8000fffe03f */
[----:B------:R-:W-:-:S09]  /*c650*/  UPRMT UR10, URZ, 0x654, UR10 ;  /* 0x000006543f0a7896 */ /* 0x000fd2000800000a */
[----:B------:R-:W-:Y:S01]  /*c660*/  SYNCS.ARRIVE.TRANS64.RED.A1T0 RZ, [UR10], RZ ;  /* 0x000000ffffff79a7 */ /* 0x000fe2000810040a */
[----:B------:R-:W-:Y:S05]  /*c670*/  @P1 BRA `(.L_x_45) ;  /* 0x0000000000041947 */ /* 0x000fea0003800000 */
[----:B------:R-:W-:Y:S01]  /*c680*/  BPT.TRAP 0x1 ;  /* 0x000000040000795c */ /* 0x000fe20000300000 */
.L_x_45:
[----:B------:R-:W-:Y:S01]  /*c690*/  UIADD3 UR4, UR4, 0x1, URZ ;  /* 0x0000000104047890 */ /* 0x000fe2000fffe03f */
[C---:B------:R-:W-:Y:S01]  /*c6a0*/  ISETP.GT.AND P2, PT, R6.reuse, 0x1, PT ;  /* 0x000000010600780c */ /* 0x040fe20003f44270 */
[----:B------:R-:W-:Y:S01]  /*c6b0*/  UIADD3 UR39, UR39, 0x1, URZ ;  /* 0x0000000127277890 */ /* 0x000fe2000fffe03f */
[----:B------:R-:W-:Y:S01]  /*c6c0*/  IADD3 R6, R6, -0x1, RZ ;  /* 0xffffffff06067810 */ /* 0x000fe20007ffe0ff */
[----:B------:R-:W-:Y:S01]  /*c6d0*/  UISETP.NE.AND UP1, UPT, UR4, 0x5, UPT ;  /* 0x000000050400788c */ /* 0x000fe2000bf25270 */
[----:B------:R-:W-:Y:S01]  /*c6e0*/  IADD3 R0, R0, 0x80, RZ ;  /* 0x0000008000007810 */ /* 0x000fe20007ffe0ff */
[----:B------:R-:W-:Y:S01]  /*c6f0*/  UISETP.NE.AND UP0, UPT, UR39, 0x5, UPT ;  /* 0x000000052700788c */ /* 0x000fe2000bf05270 */
[----:B-1----:R-:W-:Y:S01]  /*c700*/  MOV R9, R4 ;  /* 0x0000000400097202 */ /* 0x002fe20000000f00 */
[----:B------:R-:W-:Y:S01]  /*c710*/  USEL UR10, URZ, 0x1, UP1 ;  /* 0x000000013f0a7887 */ /* 0x000fe20008800000 */
[----:B------:R-:W-:Y:S01]  /*c720*/  MOV R8, R5 ;  /* 0x0000000500087202 */ /* 0x000fe20000000f00 */
[----:B------:R-:W-:-:S02]  /*c730*/  USEL UR39, UR39, URZ, UP0 ;  /* 0x0000003f27277287 */ /* 0x000fc40008000000 */
[----:B------:R-:W-:Y:S02]  /*c740*/  USEL UR4, UR4, URZ, UP1 ;  /* 0x0000003f04047287 */ /* 0x000fe40008800000 */
[----:B------:R-:W-:Y:S01]  /*c750*/  LOP3.LUT R7, R7, UR10, RZ, 0x3c, !PT ;  /* 0x0000000a07077c12 */ /* 0x000fe2000f8e3cff */
[----:B------:R-:W-:Y:S09]  /*c760*/  @P2 BRA `(.L_x_46) ;  /* 0xffffffbc00ec2947 */ /* 0x000ff2000383ffff */
.L_x_35:
[----:B------:R-:W2:Y:S01]  /*c770*/  SHFL.BFLY PT, R7, R2, 0x1, 0x1f ;  /* 0x0c201f0002077f89 */ /* 0x000ea200000e0000 */
[----:B------:R-:W-:Y:S01]  /*c780*/  BSSY B0, `(.L_x_47) ;  /* 0x0000023000007945 */ /* 0x000fe20003800000 */
[----:B------:R-:W-:Y:S02]  /*c790*/  MOV R9, 0x7f800000 ;  /* 0x7f80000000097802 */ /* 0x000fe40000000f00 */
[----:B------:R-:W3:Y:S01]  /*c7a0*/  SHFL.BFLY PT, R0, R3, 0x1, 0x1f ;  /* 0x0c201f0003007f89 */ /* 0x000ee200000e0000 */
[----:B------:R-:W-:Y:S02]  /*c7b0*/  MOV R10, 0x3f800000 ;  /* 0x3f800000000a7802 */ /* 0x000fe40000000f00 */
[----:B------:R-:W-:Y:S01]  /*c7c0*/  MOV R11, 0x7f800000 ;  /* 0x7f800000000b7802 */ /* 0x000fe20000000f00 */
[----:B--2---:R-:W-:Y:S01]  /*c7d0*/  FADD R7, R7, R2 ;  /* 0x0000000207077221 */ /* 0x004fe20000000000 */
[----:B---3--:R-:W-:-:S04]  /*c7e0*/  FADD R16, R0, R3 ;  /* 0x0000000300107221 */ /* 0x008fc80000000000 */
[----:B------:R-:W2:Y:S01]  /*c7f0*/  SHFL.BFLY PT, R6, R7, 0x2, 0x1f ;  /* 0x0c401f0007067f89 */ /* 0x000ea200000e0000 */
[----:B------:R-:W-:-:S03]  /*c800*/  MOV R0, 0x3f800000 ;  /* 0x3f80000000007802 */ /* 0x000fc60000000f00 */
[----:B------:R-:W1:Y:S01]  /*c810*/  SHFL.BFLY PT, R17, R16, 0x2, 0x1f ;  /* 0x0c401f0010117f89 */ /* 0x000e6200000e0000 */
[C---:B--2---:R-:W-:Y:S01]  /*c820*/  FSETP.NE.AND P0, PT, R7.reuse, -R6, PT ;  /* 0x800000060700720b */ /* 0x044fe20003f05000 */
[----:B------:R-:W-:Y:S01]  /*c830*/  FADD R6, R7, R6 ;  /* 0x0000000607067221 */ /* 0x000fe20000000000 */
[----:B-1----:R-:W-:-:S11]  /*c840*/  FADD R8, R16, R17 ;  /* 0x0000001110087221 */ /* 0x002fd60000000000 */
[----:B------:R-:W-:Y:S05]  /*c850*/  @!P0 BRA `(.L_x_48) ;  /* 0x0000000000548947 */ /* 0x000fea0003800000 */
[----:B------:R-:W-:Y:S01]  /*c860*/  IADD3 R0, R6, 0x1800000, RZ ;  /* 0x0180000006007810 */ /* 0x000fe20007ffe0ff */
[----:B------:R-:W-:Y:S03]  /*c870*/  BSSY B1, `(.L_x_49) ;  /* 0x000000c000017945 */ /* 0x000fe60003800000 */
[----:B------:R-:W-:-:S04]  /*c880*/  LOP3.LUT R0, R0, 0x7f800000, RZ, 0xc0, !PT ;  /* 0x7f80000000007812 */ /* 0x000fc800078ec0ff */
[----:B------:R-:W-:-:S13]  /*c890*/  ISETP.GT.U32.AND P0, PT, R0, 0x1ffffff, PT ;  /* 0x01ffffff0000780c */ /* 0x000fda0003f04070 */
[----:B------:R-:W-:Y:S05]  /*c8a0*/  @P0 BRA `(.L_x_50) ;  /* 0x0000000000100947 */ /* 0x000fea0003800000 */
[----:B------:R-:W-:Y:S02]  /*c8b0*/  MOV R2, R6 ;  /* 0x0000000600027202 */ /* 0x000fe40000000f00 */
[----:B------:R-:W-:-:S07]  /*c8c0*/  MOV R15, 0xc8e0 ;  /* 0x0000c8e0000f7802 */ /* 0x000fce0000000f00 */
[----:B------:R-:W-:Y:S05]  /*c8d0*/  CALL.REL.NOINC `($__internal_0_$__cuda_sm20_rcp_rn_f32_slowpath) ;  /* 0x0000003c00a47944 */ /* 0x000fea0003c00000 */
[----:B------:R-:W-:Y:S05]  /*c8e0*/  BRA `(.L_x_51) ;  /* 0x0000000000107947 */ /* 0x000fea0003800000 */
.L_x_50:
[----:B------:R-:W1:Y:S02]  /*c8f0*/  MUFU.RCP R3, R6 ;  /* 0x0000000600037308 */ /* 0x000e640000001000 */
[----:B-1----:R-:W-:-:S04]  /*c900*/  FFMA R0, R6, R3, -1 ;  /* 0xbf80000006007423 */ /* 0x002fc80000000003 */
[----:B------:R-:W-:-:S04]  /*c910*/  FADD.FTZ R0, -R0, -RZ ;  /* 0x800000ff00007221 */ /* 0x000fc80000010100 */
[----:B------:R-:W-:-:S07]  /*c920*/  FFMA R0, R3, R0, R3 ;  /* 0x0000000003007223 */ /* 0x000fce0000000003 */
.L_x_51:
[----:B------:R-:W-:Y:S05]  /*c930*/  BSYNC B1 ;  /* 0x0000000000017941 */ /* 0x000fea0003800000 */
.L_x_49:
[----:B------:R-:W-:Y:S01]  /*c940*/  FSETP.GEU.AND P0, PT, |R6|, 1.175494350822287508e-38, PT ;  /* 0x008000000600780b */ /* 0x000fe20003f0e200 */
[----:B------:R-:W-:-:S12]  /*c950*/  ULDC UR4, c[0x0][0x600] ;  /* 0x0001800000047ab9 */ /* 0x000fd80000000800 */
[----:B------:R-:W-:-:S04]  /*c960*/  @!P0 FMUL R6, R6, 16777216 ;  /* 0x4b80000006068820 */ /* 0x000fc80000400000 */
[----:B------:R-:W1:Y:S02]  /*c970*/  MUFU.LG2 R2, R6 ;  /* 0x0000000600027308 */ /* 0x000e640000000c00 */
[----:B-1----:R-:W-:-:S04]  /*c980*/  @!P0 FADD R2, R2, -24 ;  /* 0xc1c0000002028421 */ /* 0x002fc80000000000 */
[----:B------:R-:W-:-:S04]  /*c990*/  FMUL R11, R2, 0.69314718246459960938 ;  /* 0x3f317218020b7820 */ /* 0x000fc80000400000 */
[----:B------:R-:W-:-:S07]  /*c9a0*/  FFMA R11, R4, UR4, R11 ;  /* 0x00000004040b7c23 */ /* 0x000fce000800000b */
.L_x_48:
[----:B------:R-:W-:Y:S05]  /*c9b0*/  BSYNC B0 ;  /* 0x0000000000007941 */ /* 0x000fea0003800000 */
.L_x_47:
[----:B------:R-:W-:Y:S01]  /*c9c0*/  FSETP.NE.AND P0, PT, R16, -R17, PT ;  /* 0x800000111000720b */ /* 0x000fe20003f05000 */
[----:B------:R-:W-:Y:S01]  /*c9d0*/  ULDC UR4, c[0x0][0x608] ;  /* 0x0001820000047ab9 */ /* 0x000fe20000000800 */
[----:B------:R-:W-:Y:S01]  /*c9e0*/  BSSY B0, `(.L_x_52) ;  /* 0x0000041000007945 */ /* 0x000fe20003800000 */
[----:B------:R-:W-:-:S04]  /*c9f0*/  FMUL R0, R0, UR4 ;  /* 0x0000000400007c20 */ /* 0x000fc80008400000 */
        /* <DEDUP_REMOVED lines=40> */
[----:B------:R-:W-:Y:S06]  /*cc80*/  @!P0 BRA `(.L_x_53) ;  /* 0x0000000000588947 */ /* 0x000fec0003800000 */
        /* <DEDUP_REMOVED lines=8> */
[----:B------:R-:W-:Y:S01]  /*cd10*/  MOV R10, R0 ;  /* 0x00000000000a7202 */ /* 0x000fe20000000f00 */
[----:B------:R-:W-:Y:S06]  /*cd20*/  BRA `(.L_x_56) ;  /* 0x0000000000107947 */ /* 0x000fec0003800000 */
.L_x_55:
[----:B------:R-:W1:Y:S02]  /*cd30*/  MUFU.RCP R3, R8 ;  /* 0x0000000800037308 */ /* 0x000e640000001000 */
[----:B-1----:R-:W-:-:S04]  /*cd40*/  FFMA R0, R8, R3, -1 ;  /* 0xbf80000008007423 */ /* 0x002fc80000000003 */
[----:B------:R-:W-:-:S04]  /*cd50*/  FADD.FTZ R0, -R0, -RZ ;  /* 0x800000ff00007221 */ /* 0x000fc80000010100 */
[----:B------:R-:W-:-:S07]  /*cd60*/  FFMA R10, R3, R0, R3 ;  /* 0x00000000030a7223 */ /* 0x000fce0000000003 */
.L_x_56:
[----:B------:R-:W-:Y:S05]  /*cd70*/  BSYNC B1 ;  /* 0x0000000000017941 */ /* 0x000fea0003800000 */
.L_x_54:
[----:B------:R-:W-:Y:S01]  /*cd80*/  FSETP.GEU.AND P0, PT, |R8|, 1.175494350822287508e-38, PT ;  /* 0x008000000800780b */ /* 0x000fe20003f0e200 */
[----:B------:R-:W-:-:S12]  /*cd90*/  ULDC UR4, c[0x0][0x600] ;  /* 0x0001800000047ab9 */ /* 0x000fd80000000800 */
[----:B------:R-:W-:-:S04]  /*cda0*/  @!P0 FMUL R8, R8, 16777216 ;  /* 0x4b80000008088820 */ /* 0x000fc80000400000 */
[----:B------:R-:W1:Y:S02]  /*cdb0*/  MUFU.LG2 R0, R8 ;  /* 0x0000000800007308 */ /* 0x000e640000000c00 */
[----:B-1----:R-:W-:-:S04]  /*cdc0*/  @!P0 FADD R0, R0, -24 ;  /* 0xc1c0000000008421 */ /* 0x002fc80000000000 */
[----:B------:R-:W-:-:S04]  /*cdd0*/  FMUL R0, R0, 0.69314718246459960938 ;  /* 0x3f31721800007820 */ /* 0x000fc80000400000 */
[----:B------:R-:W-:-:S07]  /*cde0*/  FFMA R9, R5, UR4, R0 ;  /* 0x0000000405097c23 */ /* 0x000fce0008000000 */
.L_x_53:
[----:B------:R-:W-:Y:S05]  /*cdf0*/  BSYNC B0 ;  /* 0x0000000000007941 */ /* 0x000fea0003800000 */
.L_x_52:
[----:B------:R-:W-:Y:S01]  /*ce00*/  UISETP.NE.AND UP0, UPT, UR37, 0x1, UPT ;  /* 0x000000012500788c */ /* 0x000fe2000bf05270 */
[----:B------:R-:W1:Y:S01]  /*ce10*/  S2R R2, SR_TID.X ;  /* 0x0000000000027919 */ /* 0x000e620000002100 */
[----:B------:R-:W-:Y:S02]  /*ce20*/  ULDC.64 UR8, c[0x0][0x208] ;  /* 0x0000820000087ab9 */ /* 0x000fe40000000a00 */
[----:B------:R-:W-:-:S06]  /*ce30*/  USEL UR4, URZ, 0x1, UP0 ;  /* 0x000000013f047887 */ /* 0x000fcc0008000000 */
[----:B------:R-:W-:Y:S01]  /*ce40*/  MOV R0, UR4 ;  /* 0x0000000400007c02 */ /* 0x000fe20008000f00 */
[----:B------:R-:W-:Y:S02]  /*ce50*/  ULDC UR4, c[0x0][0x608] ;  /* 0x0001820000047ab9 */ /* 0x000fe40000000800 */
[----:B------:R-:W-:Y:S01]  /*ce60*/  FMUL R10, R10, UR4 ;  /* 0x000000040a0a7c20 */ /* 0x000fe20008400000 */
[----:B------:R-:W-:-:S03]  /*ce70*/  SHF.L.U32 R0, R0, 0x1f, RZ ;  /* 0x0000001f00007819 */ /* 0x000fc600000006ff */
[-C--:B------:R-:W-:Y:S01]  /*ce80*/  FMUL R19, R154, R10.reuse ;  /* 0x0000000a9a137220 */ /* 0x080fe20000400000 */
[----:B------:R-:W2:Y:S01]  /*ce90*/  SYNCS.PHASECHK.TRANS64.TRYWAIT P0, [UR7+0x8], R0 ;  /* 0x00000800ff0075a7 */ /* 0x000ea20008000147 */
        /* <DEDUP_REMOVED lines=15> */
[----:B-1----:R-:W-:Y:S01]  /*cf90*/  LOP3.LUT P1, RZ, R2, 0x3, RZ, 0xc0, !PT ;  /* 0x0000000302ff7812 */ /* 0x002fe2000782c0ff */
        /* <DEDUP_REMOVED lines=8> */
[----:B------:R-:W-:Y:S01]  /*d020*/  LOP3.LUT R16, R2, 0x7f, RZ, 0xc0, !PT ;  /* 0x0000007f02107812 */ /* 0x000fe200078ec0ff */
[----:B--2---:R-:W-:Y:S06]  /*d030*/  @!P0 BRA `(.L_x_57) ;  /* 0x00000034003c8947 */ /* 0x004fec0003800000 */
.L_x_113:
[----:B------:R-:W-:Y:S01]  /*d040*/  USHF.L.U32 UR42, UR38, 0x6, URZ ;  /* 0x00000006262a7899 */ /* 0x000fe2000800063f */
[----:B------:R-:W-:Y:S01]  /*d050*/  BSSY B0, `(.L_x_58) ;  /* 0x0000018000007945 */ /* 0x000fe20003800000 */
[----:B------:R-:W-:-:S03]  /*d060*/  SHF.R.U32.HI R17, RZ, 0x5, R16 ;  /* 0x00000005ff117819 */ /* 0x000fc60000011610 */
[----:B------:R-:W-:Y:S07]  /*d070*/  @P1 BRA `(.L_x_59) ;  /* 0x0000000000541947 */ /* 0x000fee0003800000 */
[----:B------:R-:W2:Y:S01]  /*d080*/  S2UR UR4, SR_CTAID.Y ;  /* 0x00000000000479c3 */ /* 0x000ea20000002600 */
[----:B-1----:R-:W-:Y:S01]  /*d090*/  SHF.R.U32.HI R0, RZ, 0x2, R2 ;  /* 0x00000002ff007819 */ /* 0x002fe20000011602 */
[----:B------:R-:W-:Y:S01]  /*d0a0*/  ULDC.64 UR6, c[0x0][0x688] ;  /* 0x0001a20000067ab9 */ /* 0x000fe20000000a00 */
[----:B------:R-:W-:Y:S02]  /*d0b0*/  SHF.L.U32 R3, R17, 0x4, RZ ;  /* 0x0000000411037819 */ /* 0x000fe400000006ff */
[----:B------:R-:W-:-:S03]  /*d0c0*/  LOP3.LUT R0, R0, 0x7, RZ, 0xc0, !PT ;  /* 0x0000000700007812 */ /* 0x000fc600078ec0ff */
[----:B------:R-:W1:Y:S01]  /*d0d0*/  S2UR UR5, SR_CTAID.Z ;  /* 0x00000000000579c3 */ /* 0x000e620000002700 */
[----:B------:R-:W-:-:S04]  /*d0e0*/  LOP3.LUT R0, R3, 0xfffffff0, R0, 0xe2, !PT ;  /* 0xfffffff003007812 */ /* 0x000fc800078ee200 */
[----:B------:R-:W-:-:S04]  /*d0f0*/  IADD3 R3, R0, UR42, RZ ;  /* 0x0000002a00037c10 */ /* 0x000fc8000fffe0ff */
[----:B------:R-:W-:Y:S01]  /*d100*/  IADD3 R2, R3, 0x8, RZ ;  /* 0x0000000803027810 */ /* 0x000fe20007ffe0ff */
[----:B--2---:R-:W-:-:S04]  /*d110*/  UIMAD UR4, UR4, UR6, UR42 ;  /* 0x00000006040472a4 */ /* 0x004fc8000f8e022a */
[----:B-1----:R-:W-:-:S03]  /*d120*/  UIMAD UR4, UR5, UR7, UR4 ;  /* 0x00000007050472a4 */ /* 0x002fc6000f8e0204 */
[----:B------:R-:W-:Y:S02]  /*d130*/  ULDC UR5, c[0x0][0x288] ;  /* 0x0000a20000057ab9 */ /* 0x000fe40000000800 */
[----:B------:R-:W-:Y:S02]  /*d140*/  ISETP.GE.U32.AND P0, PT, R3, UR5, PT ;  /* 0x0000000503007c0c */ /* 0x000fe4000bf06070 */
[----:B------:R-:W-:Y:S02]  /*d150*/  IADD3 R0, P2, R0, UR4, RZ ;  /* 0x0000000400007c10 */ /* 0x000fe4000ff5e0ff */
[----:B------:R-:W-:Y:S01]  /*d160*/  ISETP.GE.U32.AND P1, PT, R2, UR5, PT ;  /* 0x0000000502007c0c */ /* 0x000fe2000bf26070 */
[----:B------:R-:W-:Y:S01]  /*d170*/  ULDC.64 UR4, c[0x0][0x680] ;  /* 0x0001a00000047ab9 */ /* 0x000fe20000000a00 */
[----:B------:R-:W-:Y:S02]  /*d180*/  IADD3.X R3, RZ, RZ, RZ, P2, !PT ;  /* 0x000000ffff037210 */ /* 0x000fe400017fe4ff */
[----:B------:R-:W-:-:S04]  /*d190*/  LEA R2, P2, R0, UR4, 0x2 ;  /* 0x0000000400027c11 */ /* 0x000fc8000f8410ff */
[----:B------:R-:W-:-:S05]  /*d1a0*/  LEA.HI.X R3, R0, UR5, R3, 0x2, P2 ;  /* 0x0000000500037c11 */ /* 0x000fca00090f1403 */
[----:B------:R2:W-:Y:S04]  /*d1b0*/  @!P0 STG.E desc[UR8][R2.64], R11 ;  /* 0x0000000b02008986 */ /* 0x0005e8000c101908 */
[----:B------:R2:W-:Y:S02]  /*d1c0*/  @!P1 STG.E desc[UR8][R2.64+0x20], R9 ;  /* 0x0000200902009986 */ /* 0x0005e4000c101908 */
.L_x_59:
[----:B------:R-:W-:Y:S05]  /*d1d0*/  BSYNC B0 ;  /* 0x0000000000007941 */ /* 0x000fea0003800000 */
.L_x_58:
[----:B------:R-:W-:Y:S01]  /*d1e0*/  ULDC.64 UR4, c[0x0][0x730] ;  /* 0x0001cc0000047ab9 */ /* 0x000fe20000000a00 */
[-C--:B------:R-:W-:Y:S01]  /*d1f0*/  FMUL R45, R106, R10.reuse ;  /* 0x0000000a6a2d7220 */ /* 0x080fe20000400000 */
[----:B------:R-:W-:Y:S01]  /*d200*/  ISETP.NE.U32.AND P0, PT, RZ, UR4, PT ;  /* 0x00000004ff007c0c */ /* 0x000fe2000bf05070 */
[-C--:B------:R-:W-:Y:S01]  /*d210*/  FMUL R107, R107, R10.reuse ;  /* 0x0000000a6b6b7220 */ /* 0x080fe20000400000 */
[-C--:B------:R-:W-:Y:S01]  /*d220*/  FMUL R47, R110, R10.reuse ;  /* 0x0000000a6e2f7220 */ /* 0x080fe20000400000 */
[-C--:B------:R-:W-:Y:S01]  /*d230*/  FMUL R111, R111, R10.reuse ;  /* 0x0000000a6f6f7220 */ /* 0x080fe20000400000 */
[----:B------:R-:W-:Y:S01]  /*d240*/  ISETP.NE.AND.EX P0, PT, RZ, UR5, PT, P0 ;  /* 0x00000005ff007c0c */ /* 0x000fe2000bf05300 */
        /* <DEDUP_REMOVED lines=12> */
[----:B------:R-:W-:Y:S06]  /*d310*/  @P0 BRA `(.L_x_60) ;  /* 0x0000000000200947 */ /* 0x000fec0003800000 */
[----:B------:R-:W-:Y:S02]  /*d320*/  ULDC.64 UR4, c[0x0][0x728] ;  /* 0x0001ca0000047ab9 */ /* 0x000fe40000000a00 */
[----:B------:R-:W-:-:S04]  /*d330*/  ISETP.NE.U32.AND P0, PT, RZ, UR4, PT ;  /* 0x00000004ff007c0c */ /* 0x000fc8000bf05070 */
[----:B------:R-:W-:-:S13]  /*d340*/  ISETP.NE.AND.EX P0, PT, RZ, UR5, PT, P0 ;  /* 0x00000005ff007c0c */ /* 0x000fda000bf05300 */
[----:B------:R-:W-:Y:S05]  /*d350*/  @!P0 BRA `(.L_x_61) ;  /* 0x00000000000c8947 */ /* 0x000fea0003800000 */
[----:B-12---:R-:W1:Y:S02]  /*d360*/  LDC.64 R2, c[0x0][0x728] ;  /* 0x0001ca00ff027b82 */ /* 0x006e640000000a00 */
[----:B-1----:R4:W5:Y:S01]  /*d370*/  LDG.E R2, desc[UR8][R2.64] ;  /* 0x0000000802027981 */ /* 0x002962000c1e1900 */
[----:B------:R-:W-:Y:S05]  /*d380*/  BRA `(.L_x_60) ;  /* 0x0000000000047947 */ /* 0x000fea0003800000 */
.L_x_61:
[----:B--2---:R-:W3:Y:S02]  /*d390*/  LDC R2, c[0x0][0x720] ;  /* 0x0001c800ff027b82 */ /* 0x004ee40000000800 */
.L_x_60:
[----:B-1----:R-:W-:Y:S02]  /*d3a0*/  MOV R0, RZ ;  /* 0x000000ff00007202 */ /* 0x002fe40000000f00 */
[----:B---3-5:R-:W-:Y:S02]  /*d3b0*/  MOV R48, R2 ;  /* 0x0000000200307202 */ /* 0x028fe40000000f00 */
[----:B------:R-:W-:-:S13]  /*d3c0*/  LOP3.LUT P0, RZ, R0, 0x1bf, RZ, 0xc0, !PT ;  /* 0x000001bf00ff7812 */ /* 0x000fda000780c0ff */
[----:B------:R-:W-:Y:S05]  /*d3d0*/  @!P0 BRA `(.L_x_62) ;  /* 0x0000000000408947 */ /* 0x000fea0003800000 */
[----:B------:R-:W-:Y:S01]  /*d3e0*/  MOV R0, 0x0 ;  /* 0x0000000000007802 */ /* 0x000fe20000000f00 */
[----:B------:R-:W-:Y:S01]  /*d3f0*/  ULDC.64 UR4, c[0x4][0x70] ;  /* 0x01001c0000047ab9 */ /* 0x000fe20000000a00 */
[----:B------:R-:W-:Y:S01]  /*d400*/  ULDC.64 UR6, c[0x4][0x8] ;  /* 0x0100020000067ab9 */ /* 0x000fe20000000a00 */
[----:B------:R-:W-:Y:S01]  /*d410*/  MOV R4, UR4 ;  /* 0x0000000400047c02 */ /* 0x000fe20008000f00 */
[----:B--2-4-:R1:W2:Y:S01]  /*d420*/  LDC.64 R2, c[0x4][R0] ;  /* 0x0100000000027b82 */ /* 0x0142a20000000a00 */
[----:B------:R-:W-:Y:S01]  /*d430*/  MOV R5, UR5 ;  /* 0x0000000500057c02 */ /* 0x000fe20008000f00 */
[----:B------:R-:W-:Y:S01]  /*d440*/  ULDC.64 UR4, c[0x4][0x78] ;  /* 0x01001e0000047ab9 */ /* 0x000fe20000000a00 */
[----:B------:R-:W-:Y:S02]  /*d450*/  MOV R10, UR6 ;  /* 0x00000006000a7c02 */ /* 0x000fe40008000f00 */
[----:B------:R-:W-:Y:S02]  /*d460*/  MOV R6, UR4 ;  /* 0x0000000400067c02 */ /* 0x000fe40008000f00 */
[----:B------:R-:W-:-:S02]  /*d470*/  MOV R7, UR5 ;  /* 0x0000000500077c02 */ /* 0x000fc40008000f00 */
[----:B------:R-:W-:Y:S02]  /*d480*/  MOV R11, UR7 ;  /* 0x00000007000b7c02 */ /* 0x000fe40008000f00 */
[----:B------:R-:W-:Y:S02]  /*d490*/  MOV R8, 0x70 ;  /* 0x0000007000087802 */ /* 0x000fe40000000f00 */
[----:B------:R-:W-:Y:S02]  /*d4a0*/  MOV R12, 0x1 ;  /* 0x00000001000c7802 */ /* 0x000fe40000000f00 */
[----:B-1----:R-:W-:-:S07]  /*d4b0*/  MOV R13, RZ ;  /* 0x000000ff000d7202 */ /* 0x002fce0000000f00 */
[----:B------:R-:W-:-:S07]  /*d4c0*/  LEPC R20, `(.L_x_62) ;  /* 0x000000001014794e */ /* 0x000fce0000000000 */
[----:B--2---:R-:W-:Y:S05]  /*d4d0*/  CALL.ABS.NOINC R2 ;  /* 0x0000000002007343 */ /* 0x004fea0003c00000 */
.L_x_62:
[----:B------:R-:W-:Y:S02]  /*d4e0*/  MOV R22, UR36 ;  /* 0x0000002400167c02 */ /* 0x000fe40008000f00 */
[----:B--2-4-:R-:W-:-:S05]  /*d4f0*/  MOV R3, UR37 ;  /* 0x0000002500037c02 */ /* 0x014fca0008000f00 */
[----:B------:R-:W-:-:S05]  /*d500*/  IMAD R22, R3, 0x2200, R22 ;  /* 0x0000220003167824 */ /* 0x000fca00078e0216 */
[----:B------:R-:W-:-:S04]  /*d510*/  IADD3 R18, R22, -0x2200, RZ ;  /* 0xffffde0016127810 */ /* 0x000fc80007ffe0ff */
[----:B------:R-:W-:-:S13]  /*d520*/  LOP3.LUT P0, RZ, R18, 0x1b0, RZ, 0xc0, !PT ;  /* 0x000001b012ff7812 */ /* 0x000fda000780c0ff */
[----:B------:R-:W-:Y:S05]  /*d530*/  @!P0 BRA `(.L_x_63) ;  /* 0x0000000000408947 */ /* 0x000fea0003800000 */
[----:B------:R-:W-:Y:S01]  /*d540*/  MOV R0, 0x0 ;  /* 0x0000000000007802 */ /* 0x000fe20000000f00 */
[----:B------:R-:W-:Y:S01]  /*d550*/  ULDC.64 UR4, c[0x4][0x70] ;  /* 0x01001c0000047ab9 */ /* 0x000fe20000000a00 */
[----:B------:R-:W-:Y:S01]  /*d560*/  ULDC.64 UR6, c[0x4][0x78] ;  /* 0x01001e0000067ab9 */ /* 0x000fe20000000a00 */
[----:B------:R-:W-:Y:S01]  /*d570*/  MOV R4, UR4 ;  /* 0x0000000400047c02 */ /* 0x000fe20008000f00 */
[----:B------:R1:W2:Y:S01]  /*d580*/  LDC.64 R2, c[0x4][R0] ;  /* 0x0100000000027b82 */ /* 0x0002a20000000a00 */
        /* <DEDUP_REMOVED lines=11> */
.L_x_63:
[----:B------:R-:W1:Y:S01]  /*d640*/  S2R R5, SR_TID.X ;  /* 0x0000000000057919 */ /* 0x000e620000002100 */
[----:B------:R-:W-:Y:S01]  /*d650*/  ULDC.64 UR4, c[0x0][0x730] ;  /* 0x0001cc0000047ab9 */ /* 0x000fe20000000a00 */
[----:B------:R-:W-:Y:S02]  /*d660*/  IADD3 R16, R16, 0x1f, RZ ;  /* 0x0000001f10107810 */ /* 0x000fe40007ffe0ff */
[----:B------:R-:W-:Y:S02]  /*d670*/  ISETP.NE.U32.AND P0, PT, RZ, UR4, PT ;  /* 0x00000004ff007c0c */ /* 0x000fe4000bf05070 */
[----:B------:R-:W-:Y:S02]  /*d680*/  ISETP.GT.U32.AND P1, PT, R16, 0x3e, PT ;  /* 0x0000003e1000780c */ /* 0x000fe40003f24070 */
[----:B------:R-:W-:-:S13]  /*d690*/  ISETP.NE.AND.EX P0, PT, RZ, UR5, PT, P0 ;  /* 0x00000005ff007c0c */ /* 0x000fda000bf05300 */
[----:B------:R-:W2:Y:S01]  /*d6a0*/  @P0 LDC R48, c[0x0][0x720] ;  /* 0x0001c800ff300b82 */ /* 0x000ea20000000800 */
[C---:B-1----:R-:W-:Y:S02]  /*d6b0*/  SHF.L.U32 R0, R5.reuse, 0x5, RZ ;  /* 0x0000000505007819 */ /* 0x042fe400000006ff */
[----:B------:R-:W-:Y:S02]  /*d6c0*/  SHF.R.U32.HI R3, RZ, 0x1, R5 ;  /* 0x00000001ff037819 */ /* 0x000fe40000011605 */
[C---:B------:R-:W-:Y:S02]  /*d6d0*/  LOP3.LUT R2, R0.reuse, 0xc0, RZ, 0xc0, !PT ;  /* 0x000000c000027812 */ /* 0x040fe400078ec0ff */
[----:B------:R-:W-:Y:S02]  /*d6e0*/  LOP3.LUT R4, R0, 0x20, RZ, 0xc0, !PT ;  /* 0x0000002000047812 */ /* 0x000fe400078ec0ff */
[----:B------:R-:W-:Y:S02]  /*d6f0*/  LOP3.LUT R2, R2, 0x8, R3, 0xf8, !PT ;  /* 0x0000000802027812 */ /* 0x000fe400078ef803 */
[----:B------:R-:W-:-:S02]  /*d700*/  SHF.L.U32 R3, R5, 0x2, RZ ;  /* 0x0000000205037819 */ /* 0x000fc400000006ff */
[----:B------:R-:W-:Y:S01]  /*d710*/  LEA R4, R17, R4, 0x9 ;  /* 0x0000000411047211 */ /* 0x000fe200078e48ff */
[-C--:B--2---:R-:W-:Y:S01]  /*d720*/  FMUL R9, R25, R48.reuse ;  /* 0x0000003019097220 */ /* 0x084fe20000400000 */
[----:B------:R-:W-:Y:S01]  /*d730*/  LOP3.LUT R3, R2, 0x18, R3, 0x78, !PT ;  /* 0x0000001802037812 */ /* 0x000fe200078e7803 */
[-C--:B------:R-:W-:Y:S01]  /*d740*/  FMUL R10, R163, R48.reuse ;  /* 0x00000030a30a7220 */ /* 0x080fe20000400000 */
[----:B------:R-:W-:Y:S01]  /*d750*/  LOP3.LUT R0, R0, 0x100, RZ, 0xc0, !PT ;  /* 0x0000010000007812 */ /* 0x000fe200078ec0ff */
[-C--:B------:R-:W-:Y:S01]  /*d760*/  FMUL R153, R153, R48.reuse ;  /* 0x0000003099997220 */ /* 0x080fe20000400000 */
[----:B------:R-:W-:Y:S01]  /*d770*/  LOP3.LUT P0, RZ, R5, 0x4, RZ, 0xc0, !PT ;  /* 0x0000000405ff7812 */ /* 0x000fe2000780c0ff */
[----:B------:R-:W-:Y:S01]  /*d780*/  FMUL R5, R19, R48 ;  /* 0x0000003013057220 */ /* 0x000fe20000400000 */
[----:B------:R-:W-:Y:S01]  /*d790*/  IADD3 R3, R3, R4, R0 ;  /* 0x0000000403037210 */ /* 0x000fe20007ffe000 */
        /* <DEDUP_REMOVED lines=12> */
[----:B------:R-:W-:Y:S01]  /*d860*/  F2FP.BF16.F32.PACK_AB R5, R0, R5 ;  /* 0x000000050005723e */ /* 0x000fe200000010ff */
[-C--:B------:R-:W-:Y:S01]  /*d870*/  FMUL R14, R29, R48.reuse ;  /* 0x000000301d0e7220 */ /* 0x080fe20000400000 */
[----:B------:R-:W-:Y:S01]  /*d880*/  MOV R0, 0x10 ;  /* 0x0000001000007802 */ /* 0x000fe20000000f00 */
[----:B------:R-:W-:Y:S01]  /*d890*/  FMUL R16, R31, R48 ;  /* 0x000000301f107220 */ /* 0x000fe20000400000 */
[----:B------:R-:W-:Y:S01]  /*d8a0*/  LEA R21, R3, R18, 0x1 ;  /* 0x0000001203157211 */ /* 0x000fe200078e08ff */
        /* <DEDUP_REMOVED lines=62> */
[----:B------:R-:W-:Y:S01]  /*dc90*/  FMUL R48, R59, R48 ;  /* 0x000000303b307220 */ /* 0x000fe20000400000 */
[----:B------:R-:W-:-:S02]  /*dca0*/  F2FP.BF16.F32.PACK_AB R4, R153, R4 ;  /* 0x000000049904723e */ /* 0x000fc400000010ff */
[----:B------:R-:W-:Y:S02]  /*dcb0*/  F2FP.BF16.F32.PACK_AB R6, R157, R6 ;  /* 0x000000069d06723e */ /* 0x000fe400000010ff */
[----:B------:R-:W-:Y:S02]  /*dcc0*/  F2FP.BF16.F32.PACK_AB R7, R2, R7 ;  /* 0x000000070207723e */ /* 0x000fe400000010ff */
[----:B------:R-:W-:Y:S02]  /*dcd0*/  F2FP.BF16.F32.PACK_AB R8, R161, R8 ;  /* 0x00000008a108723e */ /* 0x000fe400000010ff */
[----:B------:R-:W-:Y:S02]  /*dce0*/  F2FP.BF16.F32.PACK_AB R10, R165, R164 ;  /* 0x000000a4a50a723e */ /* 0x000fe400000010ff */
[----:B------:R-:W-:Y:S02]  /*dcf0*/  F2FP.BF16.F32.PACK_AB R11, R12, R11 ;  /* 0x0000000b0c0b723e */ /* 0x000fe400000010ff */
[----:B------:R-:W-:-:S02]  /*dd00*/  SEL R0, R0, 0xfffffff0, !P0 ;  /* 0xfffffff000007807 */ /* 0x000fc40004000000 */
[----:B------:R-:W-:Y:S01]  /*dd10*/  IADD3 R23, R21, 0x1000, RZ ;  /* 0x0000100015177810 */ /* 0x000fe20007ffe0ff */
[----:B------:R-:W-:Y:S06]  /*dd20*/  @P1 BRA `(.L_x_64) ;  /* 0x0000000000041947 */ /* 0x000fec0003800000 */
[----:B------:R-:W-:-:S04]  /*dd30*/  DEPBAR.LE SB0, 0x1 ;  /* 0x000080400000791a */ /* 0x000fc80000000000 */
.L_x_64:
[----:B------:R-:W-:Y:S05]  /*dd40*/  WARPSYNC.ALL ;  /* 0x0000000000007948 */ /* 0x000fea0003800000 */
[----:B------:R-:W-:Y:S01]  /*dd50*/  BAR.SYNC.DEFER_BLOCKING 0x1, 0x80 ;  /* 0x0042000000007b1d */ /* 0x000fe20000010000 */
[----:B------:R-:W-:Y:S02]  /*dd60*/  LEA R3, R3, R22, 0x1 ;  /* 0x0000001603037211 */ /* 0x000fe400078e08ff */
[C---:B------:R-:W-:Y:S02]  /*dd70*/  LEA R23, R0.reuse, R23, 0x1 ;  /* 0x0000001700177211 */ /* 0x040fe400078e08ff */
[----:B------:R-:W-:Y:S01]  /*dd80*/  LEA R0, R0, R21, 0x1 ;  /* 0x0000001500007211 */ /* 0x000fe200078e08ff */
[----:B------:R-:W-:Y:S01]  /*dd90*/  BSSY B0, `(.L_x_65) ;  /* 0x000001e000007945 */ /* 0x000fe20003800000 */
[----:B------:R-:W-:-:S02]  /*dda0*/  F2FP.BF16.F32.PACK_AB R13, R13, R14 ;  /* 0x0000000e0d0d723e */ /* 0x000fc400000010ff */
[----:B------:R-:W-:Y:S02]  /*ddb0*/  F2FP.BF16.F32.PACK_AB R15, R15, R16 ;  /* 0x000000100f0f723e */ /* 0x000fe400000010ff */
[----:B------:R-:W-:Y:S02]  /*ddc0*/  F2FP.BF16.F32.PACK_AB R12, R137, R136 ;  /* 0x00000088890c723e */ /* 0x000fe400000010ff */
[----:B------:R-:W-:Y:S02]  /*ddd0*/  F2FP.BF16.F32.PACK_AB R14, R141, R140 ;  /* 0x0000008c8d0e723e */ /* 0x000fe400000010ff */
[----:B------:R-:W-:Y:S02]  /*dde0*/  F2FP.BF16.F32.PACK_AB R16, R145, R144 ;  /* 0x000000909110723e */ /* 0x000fe400000010ff */
[----:B------:R-:W-:Y:S02]  /*ddf0*/  F2FP.BF16.F32.PACK_AB R17, R17, R20 ;  /* 0x000000141111723e */ /* 0x000fe400000010ff */
[----:B------:R-:W-:-:S02]  /*de00*/  F2FP.BF16.F32.PACK_AB R18, R149, R148 ;  /* 0x000000949512723e */ /* 0x000fc400000010ff */
[----:B------:R-:W-:Y:S01]  /*de10*/  F2FP.BF16.F32.PACK_AB R19, R19, R24 ;  /* 0x000000181313723e */ /* 0x000fe200000010ff */
[----:B------:R1:W-:Y:S04]  /*de20*/  STSM.16.M88.4 [R3+-0x2200], R4 ;  /* 0xffde000403007844 */ /* 0x0003e80000000200 */
[----:B------:R1:W-:Y:S01]  /*de30*/  STSM.16.M88.4 [R0], R8 ;  /* 0x0000000800007844 */ /* 0x0003e20000000200 */
[----:B------:R-:W-:Y:S01]  /*de40*/  @!PT LDS RZ, [RZ] ;  /* 0x00000000fffff984 */ /* 0x000fe20000000800 */
[----:B------:R-:W-:Y:S01]  /*de50*/  @!PT LDS RZ, [RZ] ;  /* 0x00000000fffff984 */ /* 0x000fe20000000800 */
[----:B------:R-:W-:Y:S01]  /*de60*/  @!PT LDS RZ, [RZ] ;  /* 0x00000000fffff984 */ /* 0x000fe20000000800 */
[----:B------:R-:W-:Y:S01]  /*de70*/  @!PT LDS RZ, [RZ] ;  /* 0x00000000fffff984 */ /* 0x000fe20000000800 */
[----:B------:R2:W-:Y:S06]  /*de80*/  MEMBAR.ALL.CTA ;  /* 0x0000000000007992 */ /* 0x0005ec0000008000 */
[----:B--2---:R-:W2:Y:S02]  /*de90*/  FENCE.VIEW.ASYNC.S ;  /* 0x00000000000073c6 */ /* 0x004ea40000000000 */
[----:B--2---:R-:W-:Y:S06]  /*dea0*/  BAR.SYNC.DEFER_BLOCKING 0x1, 0x80 ;  /* 0x0042000000007b1d */ /* 0x004fec0000010000 */
[----:B------:R-:W-:Y:S05]  /*deb0*/  @P1 BRA `(.L_x_66) ;  /* 0x00000000002c1947 */ /* 0x000fea0003800000 */
[----:B------:R-:W-:Y:S01]  /*dec0*/  S2UR UR44, SR_CTAID.Z ;  /* 0x00000000002c79c3 */ /* 0x000fe20000002700 */
[----:B------:R-:W-:Y:S01]  /*ded0*/  R2UR UR40, R22 ;  /* 0x00000000162872ca */ /* 0x000fe200000e0000 */
[----:B------:R-:W-:Y:S01]  /*dee0*/  ULDC.64 UR4, c[0x0][0x198] ;  /* 0x0000660000047ab9 */ /* 0x000fe20000000a00 */
[----:B------:R-:W-:Y:S01]  /*def0*/  UMOV UR41, URZ ;  /* 0x0000003f00297c82 */ /* 0x000fe20008000000 */
[----:B------:R-:W-:-:S04]  /*df00*/  UIADD3 UR4, UP0, UR4, 0x670, URZ ;  /* 0x0000067004047890 */ /* 0x000fc8000ff1e03f */
[----:B------:R-:W2:Y:S01]  /*df10*/  S2UR UR43, SR_CTAID.Y ;  /* 0x00000000002b79c3 */ /* 0x000ea20000002600 */
[----:B------:R-:W-:-:S05]  /*df20*/  UIADD3.X UR5, URZ, UR5, URZ, UP0, !UPT ;  /* 0x000000053f057290 */ /* 0x000fca00087fe43f */
[----:B------:R-:W-:-:S09]  /*df30*/  UIADD3 UR40, UR40, -0x2200, URZ ;  /* 0xffffde0028287890 */ /* 0x000fd2000fffe03f */
[----:B--2---:R2:W-:Y:S01]  /*df40*/  UTMASTG.4D [UR40], [UR4] ;  /* 0x00000028040073b5 */ /* 0x0045e20008018000 */
[----:B------:R0:W-:Y:S01]  /*df50*/  UTMACMDFLUSH ;  /* 0x00000000000079b7 */ /* 0x0001e20000000000 */
[----:B--2---:R-:W-:-:S04]  /*df60*/  DEPBAR.LE SB0, 0x1 ;  /* 0x000080400000791a */ /* 0x004fc80000000000 */
.L_x_66:
[----:B------:R-:W-:Y:S05]  /*df70*/  BSYNC B0 ;  /* 0x0000000000007941 */ /* 0x000fea0003800000 */
.L_x_65:
[----:B------:R-:W-:Y:S01]  /*df80*/  BAR.SYNC.DEFER_BLOCKING 0x1, 0x80 ;  /* 0x0042000000007b1d */ /* 0x000fe20000010000 */
[----:B------:R-:W-:Y:S02]  /*df90*/  F2FP.BF16.F32.PACK_AB R25, R25, R26 ;  /* 0x0000001a1919723e */ /* 0x000fe400000010ff */
[----:B------:R-:W-:Y:S02]  /*dfa0*/  F2FP.BF16.F32.PACK_AB R27, R27, R28 ;  /* 0x0000001c1b1b723e */ /* 0x000fe400000010ff */
[----:B------:R-:W-:Y:S01]  /*dfb0*/  F2FP.BF16.F32.PACK_AB R29, R29, R30 ;  /* 0x0000001e1d1d723e */ /* 0x000fe200000010ff */
[----:B------:R-:W-:Y:S01]  /*dfc0*/  BSSY B0, `(.L_x_67) ;  /* 0x000001b000007945 */ /* 0x000fe20003800000 */
[----:B------:R-:W-:Y:S02]  /*dfd0*/  F2FP.BF16.F32.PACK_AB R24, R121, R120 ;  /* 0x000000787918723e */ /* 0x000fe400000010ff */
[----:B------:R-:W-:Y:S02]  /*dfe0*/  F2FP.BF16.F32.PACK_AB R26, R125, R124 ;  /* 0x0000007c7d1a723e */ /* 0x000fe400000010ff */
[----:B------:R-:W-:-:S02]  /*dff0*/  F2FP.BF16.F32.PACK_AB R28, R129, R128 ;  /* 0x00000080811c723e */ /* 0x000fc400000010ff */
[----:B------:R-:W-:Y:S02]  /*e000*/  F2FP.BF16.F32.PACK_AB R30, R133, R132 ;  /* 0x00000084851e723e */ /* 0x000fe400000010ff */
[----:B------:R-:W-:Y:S01]  /*e010*/  F2FP.BF16.F32.PACK_AB R31, R31, R32 ;  /* 0x000000201f1f723e */ /* 0x000fe200000010ff */
[----:B------:R2:W-:Y:S04]  /*e020*/  STSM.16.M88.4 [R21+0x1000], R12 ;  /* 0x0010000c15007844 */ /* 0x0005e80000000200 */
[----:B------:R2:W-:Y:S01]  /*e030*/  STSM.16.M88.4 [R0+0x1000], R16 ;  /* 0x0010001000007844 */ /* 0x0005e20000000200 */
[----:B------:R-:W-:Y:S01]  /*e040*/  @!PT LDS RZ, [RZ] ;  /* 0x00000000fffff984 */ /* 0x000fe20000000800 */
[----:B------:R-:W-:Y:S01]  /*e050*/  @!PT LDS RZ, [RZ] ;  /* 0x00000000fffff984 */ /* 0x000fe20000000800 */
[----:B------:R-:W-:Y:S01]  /*e060*/  @!PT LDS RZ, [RZ] ;  /* 0x00000000fffff984 */ /* 0x000fe20000000800 */
[----:B------:R-:W-:Y:S01]  /*e070*/  @!PT LDS RZ, [RZ] ;  /* 0x00000000fffff984 */ /* 0x000fe20000000800 */
[----:B------:R3:W-:Y:S06]  /*e080*/  MEMBAR.ALL.CTA ;  /* 0x0000000000007992 */ /* 0x0007ec0000008000 */
[----:B---3--:R-:W3:Y:S02]  /*e090*/  FENCE.VIEW.ASYNC.S ;  /* 0x00000000000073c6 */ /* 0x008ee40000000000 */
[----:B---3--:R-:W-:Y:S06]  /*e0a0*/  BAR.SYNC.DEFER_BLOCKING 0x1, 0x80 ;  /* 0x0042000000007b1d */ /* 0x008fec0000010000 */
[----:B------:R-:W-:Y:S05]  /*e0b0*/  @P1 BRA `(.L_x_68) ;  /* 0x00000000002c1947 */ /* 0x000fea0003800000 */
[----:B------:R-:W-:Y:S01]  /*e0c0*/  S2UR UR44, SR_CTAID.Z ;  /* 0x00000000002c79c3 */ /* 0x000fe20000002700 */
[----:B------:R-:W-:Y:S01]  /*e0d0*/  R2UR UR40, R22 ;  /* 0x00000000162872ca */ /* 0x000fe200000e0000 */
[----:B------:R-:W-:Y:S01]  /*e0e0*/  ULDC.64 UR4, c[0x0][0x198] ;  /* 0x0000660000047ab9 */ /* 0x000fe20000000a00 */
[----:B------:R-:W-:Y:S01]  /*e0f0*/  UMOV UR41, 0x20 ;  /* 0x0000002000297882 */ /* 0x000fe20000000000 */
[----:B------:R-:W-:-:S04]  /*e100*/  UIADD3 UR4, UP0, UR4, 0x670, URZ ;  /* 0x0000067004047890 */ /* 0x000fc8000ff1e03f */
[----:B------:R-:W3:Y:S01]  /*e110*/  S2UR UR43, SR_CTAID.Y ;  /* 0x00000000002b79c3 */ /* 0x000ee20000002600 */
[----:B------:R-:W-:-:S05]  /*e120*/  UIADD3.X UR5, URZ, UR5, URZ, UP0, !UPT ;  /* 0x000000053f057290 */ /* 0x000fca00087fe43f */
[----:B------:R-:W-:-:S09]  /*e130*/  UIADD3 UR40, UR40, -0x1200, URZ ;  /* 0xffffee0028287890 */ /* 0x000fd2000fffe03f */
[----:B---3--:R3:W-:Y:S01]  /*e140*/  UTMASTG.4D [UR40], [UR4] ;  /* 0x00000028040073b5 */ /* 0x0087e20008018000 */
[----:B------:R0:W-:Y:S01]  /*e150*/  UTMACMDFLUSH ;  /* 0x00000000000079b7 */ /* 0x0001e20000000000 */
[----:B---3--:R-:W-:-:S04]  /*e160*/  DEPBAR.LE SB0, 0x1 ;  /* 0x000080400000791a */ /* 0x008fc80000000000 */
.L_x_68:
[----:B------:R-:W-:Y:S05]  /*e170*/  BSYNC B0 ;  /* 0x0000000000007941 */ /* 0x000fea0003800000 */
.L_x_67:
        /* <DEDUP_REMOVED lines=10> */
[----:B------:R3:W-:Y:S04]  /*e220*/  STSM.16.M88.4 [R21], R24 ;  /* 0x0000001815007844 */ /* 0x0007e80000000200 */
[----:B------:R3:W-:Y:S01]  /*e230*/  STSM.16.M88.4 [R0], R28 ;  /* 0x0000001c00007844 */ /* 0x0007e20000000200 */
[----:B------:R-:W-:Y:S01]  /*e240*/  @!PT LDS RZ, [RZ] ;  /* 0x00000000fffff984 */ /* 0x000fe20000000800 */
[----:B------:R-:W-:Y:S01]  /*e250*/  @!PT LDS RZ, [RZ] ;  /* 0x00000000fffff984 */ /* 0x000fe20000000800 */
[----:B------:R-:W-:Y:S01]  /*e260*/  @!PT LDS RZ, [RZ] ;  /* 0x00000000fffff984 */ /* 0x000fe20000000800 */
[----:B------:R-:W-:Y:S01]  /*e270*/  @!PT LDS RZ, [RZ] ;  /* 0x00000000fffff984 */ /* 0x000fe20000000800 */
[----:B------:R4:W-:Y:S06]  /*e280*/  MEMBAR.ALL.CTA ;  /* 0x0000000000007992 */ /* 0x0009ec0000008000 */
[----:B----4-:R-:W4:Y:S02]  /*e290*/  FENCE.VIEW.ASYNC.S ;  /* 0x00000000000073c6 */ /* 0x010f240000000000 */
[----:B----4-:R-:W-:Y:S06]  /*e2a0*/  BAR.SYNC.DEFER_BLOCKING 0x1, 0x80 ;  /* 0x0042000000007b1d */ /* 0x010fec0000010000 */
[----:B------:R-:W-:Y:S05]  /*e2b0*/  @P1 BRA `(.L_x_70) ;  /* 0x0000000000301947 */ /* 0x000fea0003800000 */
[----:B------:R-:W-:Y:S01]  /*e2c0*/  S2UR UR12, SR_CTAID.Z ;  /* 0x00000000000c79c3 */ /* 0x000fe20000002700 */
[----:B------:R-:W-:Y:S01]  /*e2d0*/  R2UR UR8, R22 ;  /* 0x00000000160872ca */ /* 0x000fe200000e0000 */
[----:B------:R-:W-:Y:S01]  /*e2e0*/  ULDC.64 UR4, c[0x0][0x198] ;  /* 0x0000660000047ab9 */ /* 0x000fe20000000a00 */
[----:B------:R-:W-:Y:S01]  /*e2f0*/  UMOV UR9, 0x40 ;  /* 0x0000004000097882 */ /* 0x000fe20000000000 */
[----:B------:R-:W-:Y:S01]  /*e300*/  UIADD3 UR4, UP0, UR4, 0x670, URZ ;  /* 0x0000067004047890 */ /* 0x000fe2000ff1e03f */
[----:B------:R-:W-:-:S03]  /*e310*/  UMOV UR10, UR42 ;  /* 0x0000002a000a7c82 */ /* 0x000fc60008000000 */
[----:B------:R-:W4:Y:S01]  /*e320*/  S2UR UR11, SR_CTAID.Y ;  /* 0x00000000000b79c3 */ /* 0x000f220000002600 */
[----:B------:R-:W-:-:S05]  /*e330*/  UIADD3.X UR5, URZ, UR5, URZ, UP0, !UPT ;  /* 0x000000053f057290 */ /* 0x000fca00087fe43f */
[----:B------:R-:W-:-:S09]  /*e340*/  UIADD3 UR8, UR8, -0x2200, URZ ;  /* 0xffffde0008087890 */ /* 0x000fd2000fffe03f */
[----:B----4-:R4:W-:Y:S01]  /*e350*/  UTMASTG.4D [UR8], [UR4] ;  /* 0x00000008040073b5 */ /* 0x0109e20008018000 */
[----:B------:R0:W-:Y:S01]  /*e360*/  UTMACMDFLUSH ;  /* 0x00000000000079b7 */ /* 0x0001e20000000000 */
[----:B----4-:R-:W-:-:S04]  /*e370*/  DEPBAR.LE SB0, 0x1 ;  /* 0x000080400000791a */ /* 0x010fc80000000000 */
.L_x_70:
[----:B------:R-:W-:Y:S05]  /*e380*/  BSYNC B0 ;  /* 0x0000000000007941 */ /* 0x000fea0003800000 */
.L_x_69:
        /* <DEDUP_REMOVED lines=11> */
[----:B------:R4:W-:Y:S01]  /*e440*/  STSM.16.M88.4 [R23], R36 ;  /* 0x0000002417007844 */ /* 0x0009e20000000200 */
[----:B------:R-:W-:Y:S01]  /*e450*/  @!PT LDS RZ, [RZ] ;  /* 0x00000000fffff984 */ /* 0x000fe20000000800 */
[----:B------:R-:W-:Y:S01]  /*e460*/  @!PT LDS RZ, [RZ] ;  /* 0x00000000fffff984 */ /* 0x000fe20000000800 */
[----:B------:R-:W-:Y:S01]  /*e470*/  @!PT LDS RZ, [RZ] ;  /* 0x00000000fffff984 */ /* 0x000fe20000000800 */
[----:B------:R-:W-:Y:S01]  /*e480*/  @!PT LDS RZ, [RZ] ;  /* 0x00000000fffff984 */ /* 0x000fe20000000800 */
[----:B------:R5:W-:Y:S06]  /*e490*/  MEMBAR.ALL.CTA ;  /* 0x0000000000007992 */ /* 0x000bec0000008000 */
[----:B-----5:R-:W5:Y:S02]  /*e4a0*/  FENCE.VIEW.ASYNC.S ;  /* 0x00000000000073c6 */ /* 0x020f640000000000 */
[----:B-----5:R-:W-:Y:S06]  /*e4b0*/  BAR.SYNC.DEFER_BLOCKING 0x1, 0x80 ;  /* 0x0042000000007b1d */ /* 0x020fec0000010000 */
[----:B------:R-:W-:Y:S05]  /*e4c0*/  @P1 BRA `(.L_x_72) ;  /* 0x0000000000301947 */ /* 0x000fea0003800000 */
[----:B------:R-:W-:Y:S01]  /*e4d0*/  S2UR UR12, SR_CTAID.Z ;  /* 0x00000000000c79c3 */ /* 0x000fe20000002700 */
[----:B------:R-:W-:Y:S01]  /*e4e0*/  R2UR UR8, R22 ;  /* 0x00000000160872ca */ /* 0x000fe200000e0000 */
[----:B------:R-:W-:Y:S01]  /*e4f0*/  ULDC.64 UR4, c[0x0][0x198] ;  /* 0x0000660000047ab9 */ /* 0x000fe20000000a00 */
[----:B------:R-:W-:Y:S01]  /*e500*/  UMOV UR9, 0x60 ;  /* 0x0000006000097882 */ /* 0x000fe20000000000 */
[----:B------:R-:W-:Y:S01]  /*e510*/  UIADD3 UR4, UP0, UR4, 0x670, URZ ;  /* 0x0000067004047890 */ /* 0x000fe2000ff1e03f */
[----:B------:R-:W-:-:S03]  /*e520*/  UMOV UR10, UR42 ;  /* 0x0000002a000a7c82 */ /* 0x000fc60008000000 */
[----:B------:R-:W5:Y:S01]  /*e530*/  S2UR UR11, SR_CTAID.Y ;  /* 0x00000000000b79c3 */ /* 0x000f620000002600 */
[----:B------:R-:W-:-:S05]  /*e540*/  UIADD3.X UR5, URZ, UR5, URZ, UP0, !UPT ;  /* 0x000000053f057290 */ /* 0x000fca00087fe43f */
[----:B------:R-:W-:-:S09]  /*e550*/  UIADD3 UR8, UR8, -0x1200, URZ ;  /* 0xffffee0008087890 */ /* 0x000fd2000fffe03f */
[----:B-----5:R1:W-:Y:S01]  /*e560*/  UTMASTG.4D [UR8], [UR4] ;  /* 0x00000008040073b5 */ /* 0x0203e20008018000 */
[----:B------:R0:W-:Y:S01]  /*e570*/  UTMACMDFLUSH ;  /* 0x00000000000079b7 */ /* 0x0001e20000000000 */
[----:B-1----:R-:W-:-:S04]  /*e580*/  DEPBAR.LE SB0, 0x1 ;  /* 0x000080400000791a */ /* 0x002fc80000000000 */
.L_x_72:
[----:B------:R-:W-:Y:S05]  /*e590*/  BSYNC B0 ;  /* 0x0000000000007941 */ /* 0x000fea0003800000 */
.L_x_71:
[----:B------:R-:W-:Y:S06]  /*e5a0*/  BAR.SYNC.DEFER_BLOCKING 0x1, 0x80 ;  /* 0x0042000000007b1d */ /* 0x000fec0000010000 */
[----:B------:R-:W-:Y:S01]  /*e5b0*/  BSSY B0, `(.L_x_73) ;  /* 0x0000016000007945 */ /* 0x000fe20003800000 */
[----:B------:R1:W-:Y:S04]  /*e5c0*/  STSM.16.M88.4 [R21], R40 ;  /* 0x0000002815007844 */ /* 0x0003e80000000200 */
        /* <DEDUP_REMOVED lines=18> */
[----:B-----5:R1:W-:Y:S02]  /*e6f0*/  UTMASTG.4D [UR8], [UR4] ;  /* 0x00000008040073b5 */ /* 0x0203e40008018000 */
[----:B-1----:R0:W-:Y:S02]  /*e700*/  UTMACMDFLUSH ;  /* 0x00000000000079b7 */ /* 0x0021e40000000000 */
.L_x_74:
[----:B------:R-:W-:Y:S05]  /*e710*/  BSYNC B0 ;  /* 0x0000000000007941 */ /* 0x000fea0003800000 */
.L_x_73:
[----:B------:R-:W-:Y:S01]  /*e720*/  UIADD3 UR37, UR37, -0x1, URZ ;  /* 0xffffffff25257890 */ /* 0x000fe2000fffe03f */
[----:B------:R-:W-:-:S04]  /*e730*/  DEPBAR.LE SB0, 0x0 ;  /* 0x000080000000791a */ /* 0x000fc80000000000 */
[----:B------:R-:W-:-:S04]  /*e740*/  USHF.L.U32 UR4, UR37, 0x3, URZ ;  /* 0x0000000325047899 */ /* 0x000fc8000800063f */
[----:B------:R-:W-:-:S04]  /*e750*/  ULOP3.LUT UR4, UR4, 0x8, URZ, 0xe2, !UPT ;  /* 0x0000000804047892 */ /* 0x000fc8000f8ee23f */
[----:B------:R-:W-:-:S06]  /*e760*/  ULOP3.LUT UR4, UR4, 0x18, URZ, 0x3c, !UPT ;  /* 0x0000001804047892 */ /* 0x000fcc000f8e3c3f */
[----:B-123--:R-:W-:-:S04]  /*e770*/  MOV R0, UR4 ;  /* 0x0000000400007c02 */ /* 0x00efc80008000f00 */
[----:B------:R-:W-:Y:S01]  /*e780*/  SYNCS.ARRIVE.TRANS64.A1T0 RZ, [R0+UR36+0x3c090], RZ ;  /* 0x03c090ff00ff79a7 */ /* 0x000fe20008100024 */
[----:B------:R-:W-:Y:S05]  /*e790*/  EXIT ;  /* 0x000000000000794d */ /* 0x000fea0003800000 */
.L_x_6:
[----:B------:R-:W-:-:S08]  /*e7a0*/  UISETP.NE.AND UP0, UPT, UR5, 0x1, UPT ;  /* 0x000000010500788c */ /* 0x000fd0000bf05270 */
[----:B------:R-:W1:-:S00]  /*e7b0*/  USETMAXREG.DEALLOC.CTAPOOL 0x18 ;  /* 0x00000018000079c8 */ /* 0x000e4000080e0500 */
[----:B------:R-:W-:-:S13]  /*e7c0*/  PLOP3.LUT P0, PT, PT, PT, UP0, 0x80, 0x0 ;  /* 0x000000000000781c */ /* 0x000fda0003f0f008 */
[----:B------:R-:W-:Y:S05]  /*e7d0*/  @P0 EXIT ;  /* 0x000000000000094d */ /* 0x000fea0003800000 */
[----:B------:R-:W2:Y:S01]  /*e7e0*/  S2UR UR11, SR_CTAID.X ;  /* 0x00000000000b79c3 */ /* 0x000ea20000002500 */
[----:B------:R-:W-:Y:S01]  /*e7f0*/  ELECT P3, URZ, PT ;  /* 0x00000000003f782f */ /* 0x000fe20003860000 */
[----:B------:R-:W-:Y:S01]  /*e800*/  BSSY B0, `(.L_x_75) ;  /* 0x0000043000007945 */ /* 0x000fe20003800000 */
[----:B-1----:R-:W-:Y:S02]  /*e810*/  MOV R2, RZ ;  /* 0x000000ff00027202 */ /* 0x002fe40000000f00 */
[----:B------:R-:W-:Y:S02]  /*e820*/  MOV R8, RZ ;  /* 0x000000ff00087202 */ /* 0x000fe40000000f00 */
[----:B------:R-:W-:Y:S01]  /*e830*/  MOV R4, RZ ;  /* 0x000000ff00047202 */ /* 0x000fe20000000f00 */
[----:B------:R-:W1:Y:S08]  /*e840*/  S2UR UR52, SR_CTAID.Y ;  /* 0x00000000003479c3 */ /* 0x000e700000002600 */
[----:B------:R-:W3:Y:S01]  /*e850*/  S2UR UR53, SR_CTAID.Z ;  /* 0x00000000003579c3 */ /* 0x000ee20000002700 */
[----:B--2---:R-:W-:Y:S01]  /*e860*/  USHF.L.U32 UR11, UR11, 0x7, URZ ;  /* 0x000000070b0b7899 */ /* 0x004fe2000800063f */
[----:B------:R-:W-:Y:S11]  /*e870*/  @!P3 BRA `(.L_x_76) ;  /* 0x0000000000ecb947 */ /* 0x000ff60003800000 */
[----:B------:R-:W2:Y:S01]  /*e880*/  S2R R4, SR_CgaCtaId ;  /* 0x0000000000047919 */ /* 0x000ea20000008800 */
[----:B------:R-:W-:Y:S02]  /*e890*/  MOV R3, 0x400 ;  /* 0x0000040000037802 */ /* 0x000fe40000000f00 */
[----:B------:R-:W-:Y:S02]  /*e8a0*/  MOV R5, 0x1 ;  /* 0x0000000100057802 */ /* 0x000fe40000000f00 */
[----:B--2---:R-:W-:Y:S02]  /*e8b0*/  LEA R4, R4, R3, 0x18 ;  /* 0x0000000304047211 */ /* 0x004fe400078ec0ff */
[----:B------:R-:W-:-:S04]  /*e8c0*/  SHF.L.U32 R3, R5, 0x1f, RZ ;  /* 0x0000001f05037819 */ /* 0x000fc800000006ff */
[----:B------:R-:W2:Y:S02]  /*e8d0*/  SYNCS.PHASECHK.TRANS64.TRYWAIT P0, [R4+URZ+0x3c060], R3 ;  /* 0x03c06003040075a7 */ /* 0x000ea4000800017f */
[----:B--2---:R-:W-:Y:S05]  /*e8e0*/  @!P0 BRA `(.L_x_77) ;  /* 0x0000001c00288947 */ /* 0x004fea0003800000 */
.L_x_114:
[----:B------:R-:W-:Y:S01]  /*e8f0*/  ULOP3.LUT UR5, UR4, 0x2, URZ, 0xfc, !UPT ;  /* 0x0000000204057892 */ /* 0x000fe2000f8efc3f */
[----:B--2---:R-:W-:-:S03]  /*e900*/  @P2 MOV R3, 0x5000 ;  /* 0x0000500000032802 */ /* 0x004fc60000000f00 */
[----:B------:R-:W-:Y:S01]  /*e910*/  UPRMT UR5, UR5, 0x9910, URZ ;  /* 0x0000991005057896 */ /* 0x000fe2000800003f */
[----:B------:R2:W-:Y:S03]  /*e920*/  @P2 SYNCS.ARRIVE.TRANS64 RZ, [R4+URZ+0x3c050], R3 ;  /* 0x03c0500304ff29a7 */ /* 0x0005e6000800003f */
[----:B------:R-:W-:-:S06]  /*e930*/  UISETP.NE.AND UP0, UPT, UR5, 0x2, UPT ;  /* 0x000000020500788c */ /* 0x000fcc000bf05270 */
[----:B------:R-:W-:-:S13]  /*e940*/  PLOP3.LUT P0, PT, PT, PT, UP0, 0x80, 0x0 ;  /* 0x000000000000781c */ /* 0x000fda0003f0f008 */
[----:B--2---:R-:W-:Y:S05]  /*e950*/  @P0 BRA `(.L_x_78) ;  /* 0x0000000000040947 */ /* 0x004fea0003800000 */
[----:B-1-3--:R-:W-:Y:S01]  /*e960*/  BPT.TRAP 0x1 ;  /* 0x000000040000795c */ /* 0x00afe20000300000 */
.L_x_78:
[----:B------:R-:W-:-:S04]  /*e970*/  LOP3.LUT P0, RZ, R0, 0x1f, RZ, 0xc0, !PT ;  /* 0x0000001f00ff7812 */ /* 0x000fc8000780c0ff */
[----:B------:R-:W-:-:S13]  /*e980*/  PLOP3.LUT P0, PT, P0, P2, PT, 0x2a, 0x0 ;  /* 0x000000000000781c */ /* 0x000fda0000704572 */
[----:B------:R-:W-:Y:S05]  /*e990*/  @P0 BRA `(.L_x_79) ;  /* 0x0000000000040947 */ /* 0x000fea0003800000 */
[----:B-1-3--:R-:W-:Y:S01]  /*e9a0*/  BPT.TRAP 0x1 ;  /* 0x000000040000795c */ /* 0x00afe20000300000 */
.L_x_79:
[----:B------:R-:W-:Y:S01]  /*e9b0*/  R2UR UR8, R4 ;  /* 0x00000000040872ca */ /* 0x000fe200000e0000 */
[----:B------:R-:W-:Y:S01]  /*e9c0*/  ULDC.64 UR6, c[0x0][0x198] ;  /* 0x0000660000067ab9 */ /* 0x000fe20000000a00 */
[----:B------:R-:W-:Y:S01]  /*e9d0*/  UMOV UR14, 0x0 ;  /* 0x00000000000e7882 */ /* 0x000fe20000000000 */
[----:B------:R-:W-:Y:S01]  /*e9e0*/  UIADD3 UR6, UP0, UR6, 0xf0, URZ ;  /* 0x000000f006067890 */ /* 0x000fe2000ff1e03f */
[----:B------:R-:W-:Y:S01]  /*e9f0*/  MOV R8, 0x40 ;  /* 0x0000004000087802 */ /* 0x000fe20000000f00 */
[----:B------:R-:W-:Y:S01]  /*ea00*/  UMOV UR15, 0x10000000 ;  /* 0x10000000000f7882 */ /* 0x000fe20000000000 */
[----:B------:R-:W-:Y:S01]  /*ea10*/  UMOV UR10, URZ ;  /* 0x0000003f000a7c82 */ /* 0x000fe20008000000 */
[----:B------:R-:W-:Y:S01]  /*ea20*/  UIADD3.X UR7, URZ, UR7, URZ, UP0, !UPT ;  /* 0x000000073f077290 */ /* 0x000fe200087fe43f */
[----:B------:R-:W-:Y:S01]  /*ea30*/  MOV R4, 0x1 ;  /* 0x0000000100047802 */ /* 0x000fe20000000f00 */
[----:B-1----:R-:W-:Y:S01]  /*ea40*/  UMOV UR12, UR52 ;  /* 0x00000034000c7c82 */ /* 0x002fe20008000000 */
[----:B---3--:R-:W-:Y:S01]  /*ea50*/  UMOV UR13, UR53 ;  /* 0x00000035000d7c82 */ /* 0x008fe20008000000 */
[----:B------:R-:W-:Y:S01]  /*ea60*/  UMOV UR34, 0x20 ;  /* 0x0000002000227882 */ /* 0x000fe20000000000 */
[----:B------:R-:W-:Y:S01]  /*ea70*/  UMOV UR35, UR11 ;  /* 0x0000000b00237c82 */ /* 0x000fe20008000000 */
[----:B------:R-:W-:-:S02]  /*ea80*/  UIADD3 UR9, UR8, 0x3c050, URZ ;  /* 0x0003c05008097890 */ /* 0x000fc4000fffe03f */
[----:B------:R-:W-:Y:S02]  /*ea90*/  UIADD3 UR32, UR8, 0x1000, URZ ;  /* 0x0000100008207890 */ /* 0x000fe4000fffe03f */
[----:B------:R-:W-:Y:S02]  /*eaa0*/  UIADD3 UR24, UR8, 0x2000, URZ ;  /* 0x0000200008187890 */ /* 0x000fe4000fffe03f */
[----:B------:R-:W-:Y:S02]  /*eab0*/  UIADD3 UR16, UR8, 0x3000, URZ ;  /* 0x0000300008107890 */ /* 0x000fe4000fffe03f */
[----:B------:R-:W-:Y:S02]  /*eac0*/  UIADD3 UR48, UR8, 0x4000, URZ ;  /* 0x0000400008307890 */ /* 0x000fe4000fffe03f */
[----:B------:R2:W-:Y:S01]  /*ead0*/  UTMALDG.4D [UR8], [UR6], desc[UR14] ;  /* 0x00000e08060075b4 */ /* 0x0005e20008019000 */
[----:B------:R-:W-:Y:S01]  /*eae0*/  UMOV UR36, UR52 ;  /* 0x0000003400247c82 */ /* 0x000fe20008000000 */
[----:B------:R-:W-:Y:S01]  /*eaf0*/  UMOV UR37, UR53 ;  /* 0x0000003500257c82 */ /* 0x000fe20008000000 */
[----:B------:R-:W-:Y:S01]  /*eb00*/  UMOV UR33, UR9 ;  /* 0x0000000900217c82 */ /* 0x000fe20008000000 */
[----:B------:R-:W-:Y:S01]  /*eb10*/  UMOV UR26, 0x40 ;  /* 0x00000040001a7882 */ /* 0x000fe20000000000 */
[----:B------:R-:W-:Y:S01]  /*eb20*/  UMOV UR27, UR11 ;  /* 0x0000000b001b7c82 */ /* 0x000fe20008000000 */
[----:B------:R-:W-:Y:S01]  /*eb30*/  UMOV UR28, UR52 ;  /* 0x00000034001c7c82 */ /* 0x000fe20008000000 */
[----:B------:R-:W-:Y:S01]  /*eb40*/  UMOV UR29, UR53 ;  /* 0x00000035001d7c82 */ /* 0x000fe20008000000 */
[----:B------:R-:W-:Y:S01]  /*eb50*/  UMOV UR25, UR9 ;  /* 0x0000000900197c82 */ /* 0x000fe20008000000 */
[----:B------:R-:W-:Y:S01]  /*eb60*/  UMOV UR18, 0x60 ;  /* 0x0000006000127882 */ /* 0x000fe20000000000 */
[----:B------:R-:W-:Y:S01]  /*eb70*/  UMOV UR19, UR11 ;  /* 0x0000000b00137c82 */ /* 0x000fe20008000000 */
[----:B------:R-:W-:Y:S01]  /*eb80*/  UMOV UR20, UR52 ;  /* 0x0000003400147c82 */ /* 0x000fe20008000000 */
[----:B------:R2:W-:Y:S01]  /*eb90*/  UTMALDG.4D [UR32], [UR6], desc[UR14] ;  /* 0x00000e20060075b4 */ /* 0x0005e20008019000 */
[----:B------:R-:W-:Y:S01]  /*eba0*/  UMOV UR21, UR53 ;  /* 0x0000003500157c82 */ /* 0x000fe20008000000 */
[----:B------:R-:W-:Y:S01]  /*ebb0*/  UMOV UR17, UR9 ;  /* 0x0000000900117c82 */ /* 0x000fe20008000000 */
[----:B------:R-:W-:Y:S01]  /*ebc0*/  UMOV UR50, 0x80 ;  /* 0x0000008000327882 */ /* 0x000fe20000000000 */
[----:B------:R-:W-:Y:S01]  /*ebd0*/  UMOV UR51, UR11 ;  /* 0x0000000b00337c82 */ /* 0x000fe20008000000 */
[----:B------:R-:W-:Y:S01]  /*ebe0*/  UMOV UR49, UR9 ;  /* 0x0000000900317c82 */ /* 0x000fe20008000000 */
[----:B------:R2:W-:Y:S01]  /*ebf0*/  UTMALDG.4D [UR24], [UR6], desc[UR14] ;  /* 0x00000e18060075b4 */ /* 0x0005e20008019000 */
[----:B------:R2:W-:Y:S01]  /*ec00*/  UTMALDG.4D [UR16], [UR6], desc[UR14] ;  /* 0x00000e10060075b4 */ /* 0x0005e20008019000 */
[----:B------:R2:W-:Y:S02]  /*ec10*/  UTMALDG.4D [UR48], [UR6], desc[UR14] ;  /* 0x00000e30060075b4 */ /* 0x0005e40008019000 */
[----:B--2---:R-:W-:Y:S01]  /*ec20*/  NOP ;  /* 0x0000000000007918 */ /* 0x004fe20000000000 */
.L_x_76:
[----:B-1-3--:R-:W-:Y:S05]  /*ec30*/  BSYNC B0 ;  /* 0x0000000000007941 */ /* 0x00afea0003800000 */
.L_x_75:
[----:B------:R-:W1:Y:S01]  /*ec40*/  LDC R3, c[0x0][0x28c] ;  /* 0x0000a300ff037b82 */ /* 0x000e620000000800 */
[----:B------:R-:W-:Y:S01]  /*ec50*/  BSSY B0, `(.L_x_80) ;  /* 0x000003f000007945 */ /* 0x000fe20003800000 */
[----:B-1----:R-:W-:-:S13]  /*ec60*/  ISETP.GT.AND P4, PT, R3, RZ, P3 ;  /* 0x000000ff0300720c */ /* 0x002fda0001f84270 */
[----:B------:R-:W-:Y:S05]  /*ec70*/  @!P4 BRA `(.L_x_81) ;  /* 0x0000000000f0c947 */ /* 0x000fea0003800000 */
[----:B------:R-:W1:Y:S01]  /*ec80*/  S2R R5, SR_CgaCtaId ;  /* 0x0000000000057919 */ /* 0x000e620000008800 */
[----:B------:R-:W-:-:S04]  /*ec90*/  MOV R2, 0x400 ;  /* 0x0000040000027802 */ /* 0x000fc80000000f00 */
[----:B-1----:R-:W-:Y:S02]  /*eca0*/  LEA R5, R5, R2, 0x18 ;  /* 0x0000000205057211 */ /* 0x002fe400078ec0ff */
[----:B------:R-:W-:-:S04]  /*ecb0*/  MOV R2, 0x1 ;  /* 0x0000000100027802 */ /* 0x000fc80000000f00 */
[----:B------:R-:W-:-:S04]  /*ecc0*/  SHF.L.U32 R2, R2, 0x1f, RZ ;  /* 0x0000001f02027819 */ /* 0x000fc800000006ff */
[----:B------:R-:W1:Y:S02]  /*ecd0*/  SYNCS.PHASECHK.TRANS64.TRYWAIT P0, [R5+URZ+0x3c028], R2 ;  /* 0x03c02802050075a7 */ /* 0x000e64000800017f */
[----:B-1----:R-:W-:Y:S05]  /*ece0*/  @!P0 BRA `(.L_x_82) ;  /* 0x00000018003c8947 */ /* 0x002fea0003800000 */
.L_x_115:
[----:B------:R-:W-:Y:S01]  /*ecf0*/  ULOP3.LUT UR5, UR4, 0x2, URZ, 0xfc, !UPT ;  /* 0x0000000204057892 */ /* 0x000fe2000f8efc3f */
[----:B-1----:R-:W-:-:S03]  /*ed00*/  @P2 MOV R2, 0xa000 ;  /* 0x0000a00000022802 */ /* 0x002fc60000000f00 */
[----:B------:R-:W-:Y:S01]  /*ed10*/  UPRMT UR5, UR5, 0x9910, URZ ;  /* 0x0000991005057896 */ /* 0x000fe2000800003f */
[----:B------:R1:W-:Y:S03]  /*ed20*/  @P2 SYNCS.ARRIVE.TRANS64 RZ, [R5+URZ+0x3c000], R2 ;  /* 0x03c0000205ff29a7 */ /* 0x0003e6000800003f */
[----:B------:R-:W-:-:S06]  /*ed30*/  UISETP.NE.AND UP0, UPT, UR5, 0x2, UPT ;  /* 0x000000020500788c */ /* 0x000fcc000bf05270 */
[----:B------:R-:W-:-:S13]  /*ed40*/  PLOP3.LUT P0, PT, PT, PT, UP0, 0x80, 0x0 ;  /* 0x000000000000781c */ /* 0x000fda0003f0f008 */
[----:B-1----:R-:W-:Y:S05]  /*ed50*/  @P0 BRA `(.L_x_83) ;  /* 0x0000000000040947 */ /* 0x002fea0003800000 */
[----:B------:R-:W-:Y:S01]  /*ed60*/  BPT.TRAP 0x1 ;  /* 0x000000040000795c */ /* 0x000fe20000300000 */
.L_x_83:
[----:B------:R-:W-:-:S04]  /*ed70*/  LOP3.LUT P0, RZ, R0, 0x1f, RZ, 0xc0, !PT ;  /* 0x0000001f00ff7812 */ /* 0x000fc8000780c0ff */
[----:B------:R-:W-:-:S13]  /*ed80*/  PLOP3.LUT P0, PT, P0, P2, PT, 0x2a, 0x0 ;  /* 0x000000000000781c */ /* 0x000fda0000704572 */
[----:B------:R-:W-:Y:S05]  /*ed90*/  @P0 BRA `(.L_x_84) ;  /* 0x0000000000040947 */ /* 0x000fea0003800000 */
[----:B------:R-:W-:Y:S01]  /*eda0*/  BPT.TRAP 0x1 ;  /* 0x000000040000795c */ /* 0x000fe20000300000 */
.L_x_84:
[----:B------:R-:W-:Y:S01]  /*edb0*/  R2UR UR16, R5 ;  /* 0x00000000051072ca */ /* 0x000fe200000e0000 */
[----:B------:R-:W-:Y:S01]  /*edc0*/  ULDC.64 UR6, c[0x0][0x198] ;  /* 0x0000660000067ab9 */ /* 0x000fe20000000a00 */
[----:B------:R-:W-:Y:S01]  /*edd0*/  UMOV UR51, URZ ;  /* 0x0000003f00337c82 */ /* 0x000fe20008000000 */
[----:B------:R-:W-:Y:S01]  /*ede0*/  UIADD3 UR6, UP0, UR6, 0x1f0, URZ ;  /* 0x000001f006067890 */ /* 0x000fe2000ff1e03f */
[----:B------:R-:W-:Y:S01]  /*edf0*/  MOV R2, 0x1 ;  /* 0x0000000100027802 */ /* 0x000fe20000000f00 */
[----:B------:R-:W-:Y:S01]  /*ee00*/  UMOV UR8, 0x0 ;  /* 0x0000000000087882 */ /* 0x000fe20000000000 */
[----:B------:R-:W-:Y:S01]  /*ee10*/  UMOV UR9, 0x10000000 ;  /* 0x1000000000097882 */ /* 0x000fe20000000000 */
[----:B------:R-:W-:Y:S01]  /*ee20*/  UIADD3.X UR7, URZ, UR7, URZ, UP0, !UPT ;  /* 0x000000073f077290 */ /* 0x000fe200087fe43f */
[----:B------:R-:W-:Y:S01]  /*ee30*/  UMOV UR50, URZ ;  /* 0x0000003f00327c82 */ /* 0x000fe20008000000 */
[----:B------:R-:W-:Y:S01]  /*ee40*/  UMOV UR42, 0x20 ;  /* 0x00000020002a7882 */ /* 0x000fe20000000000 */
[----:B------:R-:W-:Y:S01]  /*ee50*/  UMOV UR44, UR52 ;  /* 0x00000034002c7c82 */ /* 0x000fe20008000000 */
[----:B------:R-:W-:-:S02]  /*ee60*/  UMOV UR45, UR53 ;  /* 0x00000035002d7c82 */ /* 0x000fc40008000000 */
[----:B------:R-:W-:Y:S02]  /*ee70*/  UIADD3 UR48, UR16, 0xa000, URZ ;  /* 0x0000a00010307890 */ /* 0x000fe4000fffe03f */
[----:B------:R-:W-:Y:S02]  /*ee80*/  UIADD3 UR49, UR16, 0x3c000, URZ ;  /* 0x0003c00010317890 */ /* 0x000fe4000fffe03f */
[----:B------:R-:W-:Y:S02]  /*ee90*/  UIADD3 UR40, UR16, 0xc000, URZ ;  /* 0x0000c00010287890 */ /* 0x000fe4000fffe03f */
[----:B------:R-:W-:Y:S02]  /*eea0*/  UIADD3 UR32, UR16, 0xe000, URZ ;  /* 0x0000e00010207890 */ /* 0x000fe4000fffe03f */
[----:B------:R-:W-:Y:S02]  /*eeb0*/  UIADD3 UR24, UR16, 0x10000, URZ ;  /* 0x0001000010187890 */ /* 0x000fe4000fffe03f */
[----:B------:R-:W-:Y:S01]  /*eec0*/  UIADD3 UR16, UR16, 0x12000, URZ ;  /* 0x0001200010107890 */ /* 0x000fe2000fffe03f */
[----:B------:R1:W-:Y:S01]  /*eed0*/  UTMALDG.4D [UR48], [UR6], desc[UR8] ;  /* 0x00000830060075b4 */ /* 0x0003e20008019000 */
        /* <DEDUP_REMOVED lines=18> */
[----:B------:R1:W-:Y:S01]  /*f000*/  UTMALDG.4D [UR32], [UR6], desc[UR8] ;  /* 0x00000820060075b4 */ /* 0x0003e20008019000 */
[----:B------:R1:W-:Y:S01]  /*f010*/  UTMALDG.4D [UR24], [UR6], desc[UR8] ;  /* 0x00000818060075b4 */ /* 0x0003e20008019000 */
[----:B------:R1:W-:Y:S02]  /*f020*/  UTMALDG.4D [UR16], [UR6], desc[UR8] ;  /* 0x00000810060075b4 */ /* 0x0003e40008019000 */
[----:B-1----:R-:W-:Y:S01]  /*f030*/  NOP ;  /* 0x0000000000007918 */ /* 0x002fe20000000000 */
.L_x_81:
[----:B------:R-:W-:Y:S05]  /*f040*/  BSYNC B0 ;  /* 0x0000000000007941 */ /* 0x000fea0003800000 */
.L_x_80:
[----:B------:R-:W-:Y:S04]  /*f050*/  BSSY B0, `(.L_x_85) ;  /* 0x0000041000007945 */ /* 0x000fe80003800000 */
[----:B------:R-:W-:Y:S05]  /*f060*/  @!P3 BRA `(.L_x_86) ;  /* 0x0000000000fcb947 */ /* 0x000fea0003800000 */
[----:B------:R-:W1:Y:S01]  /*f070*/  S2R R6, SR_CgaCtaId ;  /* 0x0000000000067919 */ /* 0x000e620000008800 */
[----:B------:R-:W-:-:S04]  /*f080*/  MOV R5, 0x400 ;  /* 0x0000040000057802 */ /* 0x000fc80000000f00 */
[----:B-1----:R-:W-:Y:S02]  /*f090*/  LEA R7, R6, R5, 0x18 ;  /* 0x0000000506077211 */ /* 0x002fe400078ec0ff */
[----:B------:R-:W-:Y:S02]  /*f0a0*/  MOV R6, 0x1 ;  /* 0x0000000100067802 */ /* 0x000fe40000000f00 */
[----:B------:R-:W-:Y:S02]  /*f0b0*/  LEA R5, R4, R7, 0x3 ;  /* 0x0000000704057211 */ /* 0x000fe400078e18ff */
[----:B------:R-:W-:-:S04]  /*f0c0*/  SHF.L.U32 R6, R6, 0x1f, RZ ;  /* 0x0000001f06067819 */ /* 0x000fc800000006ff */
[----:B------:R-:W1:Y:S02]  /*f0d0*/  SYNCS.PHASECHK.TRANS64.TRYWAIT P0, [R5+URZ+0x3c060], R6 ;  /* 0x03c06006050075a7 */ /* 0x000e64000800017f */
[----:B-1----:R-:W-:Y:S05]  /*f0e0*/  @!P0 BRA `(.L_x_87) ;  /* 0x0000001400508947 */ /* 0x002fea0003800000 */
.L_x_116:
        /* <DEDUP_REMOVED lines=8> */
.L_x_88:
[----:B------:R-:W-:-:S04]  /*f170*/  LOP3.LUT P0, RZ, R0, 0x1f, RZ, 0xc0, !PT ;  /* 0x0000001f00ff7812 */ /* 0x000fc8000780c0ff */
[----:B------:R-:W-:-:S13]  /*f180*/  PLOP3.LUT P0, PT, P0, P2, PT, 0x2a, 0x0 ;  /* 0x000000000000781c */ /* 0x000fda0000704572 */
[----:B------:R-:W-:Y:S05]  /*f190*/  @P0 BRA `(.L_x_89) ;  /* 0x0000000000040947 */ /* 0x000fea0003800000 */
[----:B------:R-:W-:Y:S01]  /*f1a0*/  BPT.TRAP 0x1 ;  /* 0x000000040000795c */ /* 0x000fe20000300000 */
.L_x_89:
[----:B------:R-:W-:Y:S01]  /*f1b0*/  R2UR UR40, R4 ;  /* 0x00000000042872ca */ /* 0x000fe200000e0000 */
[----:B------:R-:W-:Y:S01]  /*f1c0*/  ULDC.64 UR6, c[0x0][0x198] ;  /* 0x0000660000067ab9 */ /* 0x000fe20000000a00 */
[----:B------:R-:W-:Y:S01]  /*f1d0*/  R2UR UR5, R7 ;  /* 0x00000000070572ca */ /* 0x000fe200000e0000 */
[----:B------:R-:W-:Y:S01]  /*f1e0*/  UIADD3 UR6, UP0, UR6, 0xf0, URZ ;  /* 0x000000f006067890 */ /* 0x000fe2000ff1e03f */
[----:B------:R-:W-:Y:S01]  /*f1f0*/  R2UR UR43, R8 ;  /* 0x00000000082b72ca */ /* 0x000fe200000e0000 */
[----:B------:R-:W-:Y:S01]  /*f200*/  UMOV UR8, 0x0 ;  /* 0x0000000000087882 */ /* 0x000fe20000000000 */
[----:B------:R-:W-:Y:S01]  /*f210*/  R2UR UR41, R5 ;  /* 0x00000000052972ca */ /* 0x000fe200000e0000 */
[----:B------:R-:W-:Y:S01]  /*f220*/  UIADD3.X UR7, URZ, UR7, URZ, UP0, !UPT ;  /* 0x000000073f077290 */ /* 0x000fe200087fe43f */
[----:B------:R-:W-:Y:S01]  /*f230*/  UMOV UR9, 0x10000000 ;  /* 0x1000000000097882 */ /* 0x000fe20000000000 */
[----:B------:R-:W-:Y:S01]  /*f240*/  UMOV UR42, URZ ;  /* 0x0000003f002a7c82 */ /* 0x000fe20008000000 */
[----:B------:R-:W-:Y:S01]  /*f250*/  UMOV UR44, UR52 ;  /* 0x00000034002c7c82 */ /* 0x000fe20008000000 */
[----:B------:R-:W-:Y:S01]  /*f260*/  UMOV UR45, UR53 ;  /* 0x00000035002d7c82 */ /* 0x000fe20008000000 */
[----:B------:R-:W-:Y:S01]  /*f270*/  UMOV UR34, 0x20 ;  /* 0x0000002000227882 */ /* 0x000fe20000000000 */
[----:B------:R-:W-:-:S02]  /*f280*/  UMOV UR36, UR52 ;  /* 0x0000003400247c82 */ /* 0x000fc40008000000 */
[----:B------:R-:W-:Y:S02]  /*f290*/  UIMAD UR40, UR40, 0x5000, UR5 ;  /* 0x00005000282878a4 */ /* 0x000fe4000f8e0205 */
[----:B------:R-:W-:Y:S02]  /*f2a0*/  UIADD3 UR43, UR11, UR43, URZ ;  /* 0x0000002b0b2b7290 */ /* 0x000fe4000fffe03f */
[----:B------:R-:W-:Y:S02]  /*f2b0*/  UIADD3 UR41, UR41, 0x3c050, URZ ;  /* 0x0003c05029297890 */ /* 0x000fe4000fffe03f */
[----:B------:R-:W-:Y:S02]  /*f2c0*/  UIADD3 UR32, UR40, 0x1000, URZ ;  /* 0x0000100028207890 */ /* 0x000fe4000fffe03f */
[----:B------:R-:W-:Y:S02]  /*f2d0*/  UIADD3 UR24, UR40, 0x2000, URZ ;  /* 0x0000200028187890 */ /* 0x000fe4000fffe03f */
[----:B------:R-:W-:-:S02]  /*f2e0*/  UIADD3 UR16, UR40, 0x3000, URZ ;  /* 0x0000300028107890 */ /* 0x000fc4000fffe03f */
        /* <DEDUP_REMOVED lines=22> */
[----:B-1----:R-:W-:Y:S01]  /*f450*/  NOP ;  /* 0x0000000000007918 */ /* 0x002fe20000000000 */
.L_x_86:
[----:B------:R-:W-:Y:S05]  /*f460*/  BSYNC B0 ;  /* 0x0000000000007941 */ /* 0x000fea0003800000 */
.L_x_85:
[----:B------:R-:W-:Y:S01]  /*f470*/  BSSY B0, `(.L_x_90) ;  /* 0x0000043000007945 */ /* 0x000fe20003800000 */
[----:B------:R-:W-:-:S03]  /*f480*/  MOV R8, RZ ;  /* 0x000000ff00087202 */ /* 0x000fc60000000f00 */
[----:B------:R-:W-:Y:S05]  /*f490*/  @!P4 BRA `(.L_x_91) ;  /* 0x000000040000c947 */ /* 0x000fea0003800000 */
[----:B------:R-:W1:Y:S01]  /*f4a0*/  S2R R5, SR_CgaCtaId ;  /* 0x0000000000057919 */ /* 0x000e620000008800 */
[----:B------:R-:W-:Y:S02]  /*f4b0*/  MOV R4, 0x400 ;  /* 0x0000040000047802 */ /* 0x000fe40000000f00 */
[----:B------:R-:W-:-:S04]  /*f4c0*/  MOV R7, 0x1 ;  /* 0x0000000100077802 */ /* 0x000fc80000000f00 */
[----:B------:R-:W-:Y:S02]  /*f4d0*/  SHF.L.U32 R7, R7, 0x1f, RZ ;  /* 0x0000001f07077819 */ /* 0x000fe400000006ff */
[----:B-1----:R-:W-:-:S04]  /*f4e0*/  LEA R5, R5, R4, 0x18 ;  /* 0x0000000405057211 */ /* 0x002fc800078ec0ff */
[----:B------:R-:W-:-:S04]  /*f4f0*/  LEA R4, R2, R5, 0x3 ;  /* 0x0000000502047211 */ /* 0x000fc800078e18ff */
[----:B------:R-:W1:Y:S02]  /*f500*/  SYNCS.PHASECHK.TRANS64.TRYWAIT P0, [R4+URZ+0x3c028], R7 ;  /* 0x03c02807040075a7 */ /* 0x000e64000800017f */
[----:B-1----:R-:W-:Y:S05]  /*f510*/  @!P0 BRA `(.L_x_92) ;  /* 0x0000001000588947 */ /* 0x002fea0003800000 */
.L_x_117:
        /* <DEDUP_REMOVED lines=8> */
.L_x_93:
[----:B------:R-:W-:-:S04]  /*f5a0*/  LOP3.LUT P0, RZ, R0, 0x1f, RZ, 0xc0, !PT ;  /* 0x0000001f00ff7812 */ /* 0x000fc8000780c0ff */
[----:B------:R-:W-:-:S13]  /*f5b0*/  PLOP3.LUT P0, PT, P0, P2, PT, 0x2a, 0x0 ;  /* 0x000000000000781c */ /* 0x000fda0000704572 */
[----:B------:R-:W-:Y:S05]  /*f5c0*/  @P0 BRA `(.L_x_94) ;  /* 0x0000000000040947 */ /* 0x000fea0003800000 */
[----:B------:R-:W-:Y:S01]  /*f5d0*/  BPT.TRAP 0x1 ;  /* 0x000000040000795c */ /* 0x000fe20000300000 */
.L_x_94:
[----:B------:R-:W-:Y:S01]  /*f5e0*/  IMAD R5, R2, 0xa000, R5 ;  /* 0x0000a00002057824 */ /* 0x000fe200078e0205 */
[----:B------:R-:W-:Y:S01]  /*f5f0*/  R2UR UR41, R4 ;  /* 0x00000000042972ca */ /* 0x000fe200000e0000 */
[----:B------:R-:W-:Y:S01]  /*f600*/  ULDC.64 UR6, c[0x0][0x198] ;  /* 0x0000660000067ab9 */ /* 0x000fe20000000a00 */
[----:B------:R-:W-:Y:S01]  /*f610*/  UMOV UR43, URZ ;  /* 0x0000003f002b7c82 */ /* 0x000fe20008000000 */
[----:B------:R-:W-:Y:S01]  /*f620*/  UIADD3 UR6, UP0, UR6, 0x2f0, URZ ;  /* 0x000002f006067890 */ /* 0x000fe2000ff1e03f */
[----:B------:R-:W-:Y:S01]  /*f630*/  R2UR UR48, R5 ;  /* 0x00000000053072ca */ /* 0x000fe200000e0000 */
[----:B------:R-:W-:Y:S01]  /*f640*/  UMOV UR8, 0x0 ;  /* 0x0000000000087882 */ /* 0x000fe20000000000 */
[----:B------:R-:W-:Y:S01]  /*f650*/  UMOV UR9, 0x10000000 ;  /* 0x1000000000097882 */ /* 0x000fe20000000000 */
[----:B------:R-:W-:Y:S01]  /*f660*/  UIADD3.X UR7, URZ, UR7, URZ, UP0, !UPT ;  /* 0x000000073f077290 */ /* 0x000fe200087fe43f */
[----:B------:R-:W-:Y:S01]  /*f670*/  IADD3 R2, R2, 0x1, RZ ;  /* 0x0000000102027810 */ /* 0x000fe20007ffe0ff */
[----:B------:R-:W-:Y:S01]  /*f680*/  UMOV UR42, URZ ;  /* 0x0000003f002a7c82 */ /* 0x000fe20008000000 */
[----:B------:R-:W-:Y:S01]  /*f690*/  UMOV UR44, UR52 ;  /* 0x00000034002c7c82 */ /* 0x000fe20008000000 */
[----:B------:R-:W-:Y:S01]  /*f6a0*/  UMOV UR45, UR53 ;  /* 0x00000035002d7c82 */ /* 0x000fe20008000000 */
[----:B------:R-:W-:Y:S01]  /*f6b0*/  UMOV UR34, 0x20 ;  /* 0x0000002000227882 */ /* 0x000fe20000000000 */
[----:B------:R-:W-:Y:S01]  /*f6c0*/  UIADD3 UR41, UR41, 0x3c000, URZ ;  /* 0x0003c00029297890 */ /* 0x000fe2000fffe03f */
[----:B------:R-:W-:Y:S01]  /*f6d0*/  MOV R8, 0x1 ;  /* 0x0000000100087802 */ /* 0x000fe20000000f00 */
[----:B------:R-:W-:Y:S01]  /*f6e0*/  UMOV UR36, UR52 ;  /* 0x0000003400247c82 */ /* 0x000fe20008000000 */
[----:B------:R-:W-:Y:S01]  /*f6f0*/  UMOV UR37, UR53 ;  /* 0x0000003500257c82 */ /* 0x000fe20008000000 */
[----:B------:R-:W-:-:S02]  /*f700*/  UIADD3 UR40, UR48, 0xa000, URZ ;  /* 0x0000a00030287890 */ /* 0x000fc4000fffe03f */
        /* <DEDUP_REMOVED lines=25> */
.L_x_91:
[----:B------:R-:W-:Y:S05]  /*f8a0*/  BSYNC B0 ;  /* 0x0000000000007941 */ /* 0x000fea0003800000 */
.L_x_90:
[----:B------:R-:W-:-:S13]  /*f8b0*/  ISETP.GE.AND P0, PT, R3, 0x81, PT ;  /* 0x000000810300780c */ /* 0x000fda0003f06270 */
[----:B------:R-:W-:Y:S05]  /*f8c0*/  @!P0 EXIT ;  /* 0x000000000000894d */ /* 0x000fea0003800000 */
[----:B------:R-:W-:Y:S01]  /*f8d0*/  IADD3 R3, R3, 0x7f, RZ ;  /* 0x0000007f03037810 */ /* 0x000fe20007ffe0ff */
[----:B------:R-:W-:Y:S01]  /*f8e0*/  BSSY B0, `(.L_x_95) ;  /* 0x0000093000007945 */ /* 0x000fe20003800000 */
[----:B------:R-:W-:Y:S02]  /*f8f0*/  LOP3.LUT P0, RZ, R0, 0x1f, RZ, 0xc0, !PT ;  /* 0x0000001f00ff7812 */ /* 0x000fe4000780c0ff */
[----:B------:R-:W-:Y:S02]  /*f900*/  SHF.R.S32.HI R0, RZ, 0x1f, R3 ;  /* 0x0000001fff007819 */ /* 0x000fe40000011403 */
[----:B------:R-:W-:Y:S02]  /*f910*/  PLOP3.LUT P0, PT, P0, P2, PT, 0x2a, 0x0 ;  /* 0x000000000000781c */ /* 0x000fe40000704572 */
[----:B------:R-:W-:Y:S02]  /*f920*/  LEA.HI R0, R0, R3, RZ, 0x7 ;  /* 0x0000000300007211 */ /* 0x000fe400078f38ff */
[----:B------:R-:W-:-:S02]  /*f930*/  MOV R3, UR4 ;  /* 0x0000000400037c02 */ /* 0x000fc40008000f00 */
[----:B------:R-:W-:Y:S02]  /*f940*/  SHF.R.S32.HI R4, RZ, 0x7, R0 ;  /* 0x00000007ff047819 */ /* 0x000fe40000011400 */
[----:B------:R-:W-:Y:S02]  /*f950*/  LOP3.LUT R0, R3, 0x2, RZ, 0xfc, !PT ;  /* 0x0000000203007812 */ /* 0x000fe400078efcff */
[----:B------:R-:W-:Y:S02]  /*f960*/  SHF.L.U32 R4, R4, 0x1, RZ ;  /* 0x0000000104047819 */ /* 0x000fe400000006ff */
[----:B------:R-:W-:-:S07]  /*f970*/  MOV R3, 0x1 ;  /* 0x0000000100037802 */ /* 0x000fce0000000f00 */
.L_x_106:
[----:B------:R-:W-:Y:S04]  /*f980*/  BSSY B1, `(.L_x_96) ;  /* 0x0000041000017945 */ /* 0x000fe80003800000 */
[----:B------:R-:W-:Y:S05]  /*f990*/  @!P3 BRA `(.L_x_97) ;  /* 0x0000000000fcb947 */ /* 0x000fea0003800000 */
[----:B------:R-:W1:Y:S01]  /*f9a0*/  S2R R6, SR_CgaCtaId ;  /* 0x0000000000067919 */ /* 0x000e620000008800 */
[----:B------:R-:W-:-:S04]  /*f9b0*/  MOV R5, 0x400 ;  /* 0x0000040000057802 */ /* 0x000fc80000000f00 */
[----:B-1----:R-:W-:Y:S02]  /*f9c0*/  LEA R7, R6, R5, 0x18 ;  /* 0x0000000506077211 */ /* 0x002fe400078ec0ff */
[----:B------:R-:W-:Y:S02]  /*f9d0*/  SHF.L.U32 R5, R3, 0x1f, RZ ;  /* 0x0000001f03057819 */ /* 0x000fe400000006ff */
[----:B------:R-:W-:-:S04]  /*f9e0*/  LEA R6, R2, R7, 0x3 ;  /* 0x0000000702067211 */ /* 0x000fc800078e18ff */
[----:B------:R-:W1:Y:S02]  /*f9f0*/  SYNCS.PHASECHK.TRANS64.TRYWAIT P4, [R6+URZ+0x3c028], R5 ;  /* 0x03c02805060075a7 */ /* 0x000e64000808017f */
[----:B-1----:R-:W-:Y:S05]  /*fa00*/  @!P4 BRA `(.L_x_98) ;  /* 0x0000000c0030c947 */ /* 0x002fea0003800000 */
.L_x_118:
[----:B-1----:R-:W-:-:S04]  /*fa10*/  @P2 MOV R5, 0xa000 ;  /* 0x0000a00000052802 */ /* 0x002fc80000000f00 */
[----:B------:R1:W-:Y:S02]  /*fa20*/  @P2 SYNCS.ARRIVE.TRANS64 RZ, [R6+URZ+0x3c000], R5 ;  /* 0x03c0000506ff29a7 */ /* 0x0003e4000800003f */
[----:B-1----:R-:W-:-:S04]  /*fa30*/  PRMT R5, R0, 0x9910, RZ ;  /* 0x0000991000057816 */ /* 0x002fc800000000ff */
[----:B------:R-:W-:-:S13]  /*fa40*/  ISETP.NE.AND P4, PT, R5, 0x2, PT ;  /* 0x000000020500780c */ /* 0x000fda0003f85270 */
[----:B------:R-:W-:Y:S05]  /*fa50*/  @P4 BRA `(.L_x_99) ;  /* 0x0000000000044947 */ /* 0x000fea0003800000 */
[----:B------:R-:W-:Y:S01]  /*fa60*/  BPT.TRAP 0x1 ;  /* 0x000000040000795c */ /* 0x000fe20000300000 */
.L_x_99:
[----:B------:R-:W-:Y:S05]  /*fa70*/  @P0 BRA `(.L_x_100) ;  /* 0x0000000000040947 */ /* 0x000fea0003800000 */
[----:B------:R-:W-:Y:S01]  /*fa80*/  BPT.TRAP 0x1 ;  /* 0x000000040000795c */ /* 0x000fe20000300000 */
.L_x_100:
[----:B------:R-:W-:Y:S01]  /*fa90*/  IMAD R7, R2, 0xa000, R7 ;  /* 0x0000a00002077824 */ /* 0x000fe200078e0207 */
[----:B------:R-:W-:Y:S01]  /*faa0*/  R2UR UR49, R6 ;  /* 0x00000000063172ca */ /* 0x000fe200000e0000 */
[----:B------:R-:W-:Y:S01]  /*fab0*/  ULDC.64 UR6, c[0x0][0x198] ;  /* 0x0000660000067ab9 */ /* 0x000fe20000000a00 */
[----:B------:R-:W-:Y:S01]  /*fac0*/  R2UR UR51, R8 ;  /* 0x00000000083372ca */ /* 0x000fe200000e0000 */
[----:B------:R-:W-:Y:S01]  /*fad0*/  UIADD3 UR6, UP0, UR6, 0x1f0, URZ ;  /* 0x000001f006067890 */ /* 0x000fe2000ff1e03f */
[----:B------:R-:W-:Y:S01]  /*fae0*/  R2UR UR16, R7 ;  /* 0x00000000071072ca */ /* 0x000fe200000e0000 */
[----:B------:R-:W-:Y:S01]  /*faf0*/  UMOV UR8, 0x0 ;  /* 0x0000000000087882 */ /* 0x000fe20000000000 */
[----:B------:R-:W-:Y:S01]  /*fb00*/  UMOV UR9, 0x10000000 ;  /* 0x1000000000097882 */ /* 0x000fe20000000000 */
[----:B------:R-:W-:Y:S01]  /*fb10*/  UIADD3.X UR7, URZ, UR7, URZ, UP0, !UPT ;  /* 0x000000073f077290 */ /* 0x000fe200087fe43f */
[----:B------:R-:W-:Y:S01]  /*fb20*/  IADD3 R5, R2, 0x1, RZ ;  /* 0x0000000102057810 */ /* 0x000fe20007ffe0ff */
[----:B------:R-:W-:Y:S01]  /*fb30*/  UMOV UR50, URZ ;  /* 0x0000003f00327c82 */ /* 0x000fe20008000000 */
[----:B------:R-:W-:Y:S01]  /*fb40*/  UMOV UR42, 0x20 ;  /* 0x00000020002a7882 */ /* 0x000fe20000000000 */
[----:B------:R-:W-:Y:S01]  /*fb50*/  UMOV UR44, UR52 ;  /* 0x00000034002c7c82 */ /* 0x000fe20008000000 */
[----:B------:R-:W-:Y:S01]  /*fb60*/  UMOV UR45, UR53 ;  /* 0x00000035002d7c82 */ /* 0x000fe20008000000 */
[----:B------:R-:W-:Y:S01]  /*fb70*/  UIADD3 UR49, UR49, 0x3c000, URZ ;  /* 0x0003c00031317890 */ /* 0x000fe2000fffe03f */
[----:B------:R-:W-:Y:S01]  /*fb80*/  ISETP.NE.AND P4, PT, R5, 0x5, PT ;  /* 0x000000050500780c */ /* 0x000fe20003f85270 */
[----:B------:R-:W-:-:S02]  /*fb90*/  USHF.L.U32 UR51, UR51, 0x7, URZ ;  /* 0x0000000733337899 */ /* 0x000fc4000800063f */
[----:B------:R-:W-:Y:S01]  /*fba0*/  UIADD3 UR48, UR16, 0xa000, URZ ;  /* 0x0000a00010307890 */ /* 0x000fe2000fffe03f */
[----:B------:R-:W-:Y:S01]  /*fbb0*/  SEL R2, RZ, 0x1, P4 ;  /* 0x00000001ff027807 */ /* 0x000fe20002000000 */
[----:B------:R-:W-:Y:S02]  /*fbc0*/  UIADD3 UR40, UR16, 0xc000, URZ ;  /* 0x0000c00010287890 */ /* 0x000fe4000fffe03f */
[----:B------:R-:W-:Y:S01]  /*fbd0*/  UIADD3 UR32, UR16, 0xe000, URZ ;  /* 0x0000e00010207890 */ /* 0x000fe2000fffe03f */
[----:B------:R-:W-:Y:S01]  /*fbe0*/  LOP3.LUT R3, R3, R2, RZ, 0x3c, !PT ;  /* 0x0000000203037212 */ /* 0x000fe200078e3cff */
[----:B------:R-:W-:Y:S01]  /*fbf0*/  UIADD3 UR24, UR16, 0x10000, URZ ;  /* 0x0001000010187890 */ /* 0x000fe2000fffe03f */
[----:B------:R-:W-:Y:S01]  /*fc00*/  SEL R2, R5, RZ, P4 ;  /* 0x000000ff05027207 */ /* 0x000fe20002000000 */
        /* <DEDUP_REMOVED lines=24> */
.L_x_97:
[----:B------:R-:W-:Y:S05]  /*fd90*/  BSYNC B1 ;  /* 0x0000000000017941 */ /* 0x000fea0003800000 */
.L_x_96:
[----:B------:R-:W-:Y:S01]  /*fda0*/  ISETP.LT.OR P4, PT, R4, 0x4, !P3 ;  /* 0x000000040400780c */ /* 0x000fe20005f81670 */
[----:B------:R-:W-:-:S12]  /*fdb0*/  BSSY B1, `(.L_x_101) ;  /* 0x0000042000017945 */ /* 0x000fd80003800000 */
[----:B------:R-:W-:Y:S05]  /*fdc0*/  @P4 BRA `(.L_x_102) ;  /* 0x0000000400004947 */ /* 0x000fea0003800000 */
[----:B------:R-:W1:Y:S01]  /*fdd0*/  S2R R6, SR_CgaCtaId ;  /* 0x0000000000067919 */ /* 0x000e620000008800 */
[----:B------:R-:W-:Y:S02]  /*fde0*/  MOV R5, 0x400 ;  /* 0x0000040000057802 */ /* 0x000fe40000000f00 */
[----:B------:R-:W-:Y:S02]  /*fdf0*/  SHF.L.U32 R7, R3, 0x1f, RZ ;  /* 0x0000001f03077819 */ /* 0x000fe400000006ff */
[----:B-1----:R-:W-:-:S04]  /*fe00*/  LEA R5, R6, R5, 0x18 ;  /* 0x0000000506057211 */ /* 0x002fc800078ec0ff */
[----:B------:R-:W-:-:S04]  /*fe10*/  LEA R6, R2, R5, 0x3 ;  /* 0x0000000502067211 */ /* 0x000fc800078e18ff */
[----:B------:R-:W1:Y:S02]  /*fe20*/  SYNCS.PHASECHK.TRANS64.TRYWAIT P4, [R6+URZ+0x3c028], R7 ;  /* 0x03c02807060075a7 */ /* 0x000e64000808017f */
[----:B-1----:R-:W-:Y:S05]  /*fe30*/  @!P4 BRA `(.L_x_103) ;  /* 0x000000080038c947 */ /* 0x002fea0003800000 */
.L_x_119:
[----:B-1----:R-:W-:-:S04]  /*fe40*/  @P1 MOV R7, 0xa000 ;  /* 0x0000a00000071802 */ /* 0x002fc80000000f00 */
[----:B------:R1:W-:Y:S02]  /*fe50*/  @P1 SYNCS.ARRIVE.TRANS64 RZ, [R6+URZ+0x3c000], R7 ;  /* 0x03c0000706ff19a7 */ /* 0x0003e4000800003f */
[----:B-1----:R-:W-:-:S04]  /*fe60*/  PRMT R7, R0, 0x9910, RZ ;  /* 0x0000991000077816 */ /* 0x002fc800000000ff */
[----:B------:R-:W-:-:S13]  /*fe70*/  ISETP.NE.AND P4, PT, R7, 0x2, PT ;  /* 0x000000020700780c */ /* 0x000fda0003f85270 */
[----:B------:R-:W-:Y:S05]  /*fe80*/  @P4 BRA `(.L_x_104) ;  /* 0x0000000000044947 */ /* 0x000fea0003800000 */
[----:B------:R-:W-:Y:S01]  /*fe90*/  BPT.TRAP 0x1 ;  /* 0x000000040000795c */ /* 0x000fe20000300000 */
.L_x_104:
[----:B------:R-:W-:Y:S05]  /*fea0*/  @P0 BRA `(.L_x_105) ;  /* 0x0000000000040947 */ /* 0x000fea0003800000 */
[----:B------:R-:W-:Y:S01]  /*feb0*/  BPT.TRAP 0x1 ;  /* 0x000000040000795c */ /* 0x000fe20000300000 */
.L_x_105:
        /* <DEDUP_REMOVED lines=16> */
[----:B------:R-:W-:Y:S01]  /*ffc0*/  USHF.L.U32 UR51, UR51, 0x7, URZ ;  /* 0x0000000733337899 */ /* 0x000fe2000800063f */
[----:B------:R-:W-:Y:S01]  /*ffd0*/  IADD3 R8, R8, 0x1, RZ ;  /* 0x0000000108087810 */ /* 0x000fe20007ffe0ff */
[----:B------:R-:W-:Y:S01]  /*ffe0*/  UIADD3 UR48, UR16, 0xa000, URZ ;  /* 0x0000a00010307890 */ /* 0x000fe2000fffe03f */
[----:B------:R-:W-:Y:S01]  /*fff0*/  SEL R6, RZ, 0x1, P4 ;  /* 0x00000001ff067807 */ /* 0x000fe20002000000 */
[----:B------:R-:W-:Y:S01]  /*10000*/  UIADD3 UR40, UR16, 0xc000, URZ ;  /* 0x0000c00010287890 */ /* 0x000fe2000fffe03f */
[----:B------:R-:W-:Y:S01]  /*10010*/  SEL R2, R2, RZ, P4 ;  /* 0x000000ff02027207 */ /* 0x000fe20002000000 */
[----:B------:R-:W-:Y:S01]  /*10020*/  UIADD3 UR32, UR16, 0xe000, URZ ;  /* 0x0000e00010207890 */ /* 0x000fe2000fffe03f */
[----:B------:R-:W-:Y:S01]  /*10030*/  LOP3.LUT R3, R3, R6, RZ, 0x3c, !PT ;  /* 0x0000000603037212 */ /* 0x000fe200078e3cff */
[----:B------:R-:W-:-:S02]  /*10040*/  UIADD3 UR24, UR16, 0x10000, URZ ;  /* 0x0001000010187890 */ /* 0x000fc4000fffe03f */
        /* <DEDUP_REMOVED lines=24> */
.L_x_102:
[----:B------:R-:W-:Y:S05]  /*101d0*/  BSYNC B1 ;  /* 0x0000000000017941 */ /* 0x000fea0003800000 */
.L_x_101:
[C---:B------:R-:W-:Y:S02]  /*101e0*/  ISETP.GT.AND P4, PT, R4.reuse, 0x4, PT ;  /* 0x000000040400780c */ /* 0x040fe40003f84270 */
[----:B------:R-:W-:-:S11]  /*101f0*/  IADD3 R4, R4, -0x2, RZ ;  /* 0xfffffffe04047810 */ /* 0x000fd60007ffe0ff */
[----:B------:R-:W-:Y:S05]  /*10200*/  @P4 BRA `(.L_x_106) ;  /* 0xfffffff400dc4947 */ /* 0x000fea000383ffff */
[----:B------:R-:W-:Y:S05]  /*10210*/  BSYNC B0 ;  /* 0x0000000000007941 */ /* 0x000fea0003800000 */
.L_x_95:
[----:B------:R-:W-:Y:S05]  /*10220*/  EXIT ;  /* 0x000000000000794d */ /* 0x000fea0003800000 */
.L_x_15:
[----:B--2---:R-:W-:-:S04]  /*10230*/  MOV R3, UR7 ;  /* 0x0000000700037c02 */ /* 0x004fc80008000f00 */
[----:B------:R2:W3:Y:S03]  /*10240*/  SYNCS.PHASECHK.TRANS64.TRYWAIT P1, [R3+URZ+0x3c050], R2 ;  /* 0x03c05002030075a7 */ /* 0x0004e6000802017f */
[----:B---3--:R-:W-:Y:S05]  /*10250*/  @!P1 NANOSLEEP.SYNCS 0x989680 ;  /* 0x009896800000995d */ /* 0x008fea0003900000 */
[----:B------:R-:W3:Y:S02]  /*10260*/  @!P1 SYNCS.PHASECHK.TRANS64 P1, [R3+URZ+0x3c050], R2 ;  /* 0x03c05002030095a7 */ /* 0x000ee4000802007f */
[----:B---3--:R-:W-:Y:S05]  /*10270*/  @!P1 BRA `(.L_x_15) ;  /* 0xfffffffc00ec9947 */ /* 0x008fea000383ffff */
[----:B------:R-:W-:Y:S05]  /*10280*/  BRA `(.L_x_107) ;  /* 0xffffff0800d87947 */ /* 0x000fea000383ffff */
.L_x_17:
[----:B--2---:R-:W-:-:S04]  /*10290*/  MOV R2, UR36 ;  /* 0x0000002400027c02 */ /* 0x004fc80008000f00 */
[----:B------:R2:W3:Y:S03]  /*102a0*/  SYNCS.PHASECHK.TRANS64.TRYWAIT P1, [R2+URZ+0x3c000], R7 ;  /* 0x03c00007020075a7 */ /* 0x0004e6000802017f */
[----:B---3--:R-:W-:Y:S05]  /*102b0*/  @!P1 NANOSLEEP.SYNCS 0x989680 ;  /* 0x009896800000995d */ /* 0x008fea0003900000 */
[----:B------:R-:W3:Y:S02]  /*102c0*/  @!P1 SYNCS.PHASECHK.TRANS64 P1, [R2+URZ+0x3c000], R7 ;  /* 0x03c00007020095a7 */ /* 0x000ee4000802007f */
[----:B---3--:R-:W-:Y:S05]  /*102d0*/  @!P1 BRA `(.L_x_17) ;  /* 0xfffffffc00ec9947 */ /* 0x008fea000383ffff */
[----:B------:R-:W-:Y:S05]  /*102e0*/  BRA `(.L_x_108) ;  /* 0xffffff0800e07947 */ /* 0x000fea000383ffff */
.L_x_18:
[----:B--2---:R-:W-:-:S04]  /*102f0*/  MOV R3, UR7 ;  /* 0x0000000700037c02 */ /* 0x004fc80008000f00 */
[----:B------:R2:W3:Y:S03]  /*10300*/  SYNCS.PHASECHK.TRANS64.TRYWAIT P1, [R3+URZ+-0x8], R2 ;  /* 0xfffff802030075a7 */ /* 0x0004e6000802017f */
[----:B---3--:R-:W-:Y:S05]  /*10310*/  @!P1 NANOSLEEP.SYNCS 0x989680 ;  /* 0x009896800000995d */ /* 0x008fea0003900000 */
[----:B------:R-:W3:Y:S02]  /*10320*/  @!P1 SYNCS.PHASECHK.TRANS64 P1, [R3+URZ+-0x8], R2 ;  /* 0xfffff802030095a7 */ /* 0x000ee4000802007f */
[----:B---3--:R-:W-:Y:S05]  /*10330*/  @!P1 BRA `(.L_x_18) ;  /* 0xfffffffc00ec9947 */ /* 0x008fea000383ffff */
[----:B------:R-:W-:Y:S05]  /*10340*/  BRA `(.L_x_109) ;  /* 0xffffff0800dc7947 */ /* 0x000fea000383ffff */
.L_x_20:
[----:B-1----:R-:W-:-:S04]  /*10350*/  MOV R10, UR36 ;  /* 0x00000024000a7c02 */ /* 0x002fc80008000f00 */
[----:B------:R1:W2:Y:S03]  /*10360*/  SYNCS.PHASECHK.TRANS64.TRYWAIT P1, [R10+URZ+0x3c008], R7 ;  /* 0x03c008070a0075a7 */ /* 0x0002a6000802017f */
[----:B--2---:R-:W-:Y:S05]  /*10370*/  @!P1 NANOSLEEP.SYNCS 0x989680 ;  /* 0x009896800000995d */ /* 0x004fea0003900000 */
[----:B------:R-:W2:Y:S02]  /*10380*/  @!P1 SYNCS.PHASECHK.TRANS64 P1, [R10+URZ+0x3c008], R7 ;  /* 0x03c008070a0095a7 */ /* 0x000ea4000802007f */
[----:B--2---:R-:W-:Y:S05]  /*10390*/  @!P1 BRA `(.L_x_20) ;  /* 0xfffffffc00ec9947 */ /* 0x004fea000383ffff */
[----:B------:R-:W-:Y:S05]  /*103a0*/  BRA `(.L_x_110) ;  /* 0xffffff3c00507947 */ /* 0x000fea000383ffff */
.L_x_25:
[----:B-1----:R-:W-:-:S04]  /*103b0*/  MOV R5, UR10 ;  /* 0x0000000a00057c02 */ /* 0x002fc80008000f00 */
[----:B------:R1:W2:Y:S03]  /*103c0*/  SYNCS.PHASECHK.TRANS64.TRYWAIT P2, [R5+URZ+0x3c000], R4 ;  /* 0x03c00004050075a7 */ /* 0x0002a6000804017f */
[----:B--2---:R-:W-:Y:S05]  /*103d0*/  @!P2 NANOSLEEP.SYNCS 0x989680 ;  /* 0x009896800000a95d */ /* 0x004fea0003900000 */
[----:B------:R-:W2:Y:S02]  /*103e0*/  @!P2 SYNCS.PHASECHK.TRANS64 P2, [R5+URZ+0x3c000], R4 ;  /* 0x03c000040500a5a7 */ /* 0x000ea4000804007f */
[----:B--2---:R-:W-:Y:S05]  /*103f0*/  @!P2 BRA `(.L_x_25) ;  /* 0xfffffffc00eca947 */ /* 0x004fea000383ffff */
[----:B------:R-:W-:Y:S05]  /*10400*/  BRA `(.L_x_111) ;  /* 0xffffff4800dc7947 */ /* 0x000fea000383ffff */
.L_x_29:
[----:B-1----:R-:W-:-:S04]  /*10410*/  MOV R8, UR10 ;  /* 0x0000000a00087c02 */ /* 0x002fc80008000f00 */
[----:B------:R1:W2:Y:S03]  /*10420*/  SYNCS.PHASECHK.TRANS64.TRYWAIT P2, [R8+URZ+0x3c000], R63 ;  /* 0x03c0003f080075a7 */ /* 0x0002a6000804017f */
[----:B--2---:R-:W-:Y:S05]  /*10430*/  @!P2 NANOSLEEP.SYNCS 0x989680 ;  /* 0x009896800000a95d */ /* 0x004fea0003900000 */
[----:B------:R-:W2:Y:S02]  /*10440*/  @!P2 SYNCS.PHASECHK.TRANS64 P2, [R8+URZ+0x3c000], R63 ;  /* 0x03c0003f0800a5a7 */ /* 0x000ea4000804007f */
[----:B--2---:R-:W-:Y:S05]  /*10450*/  @!P2 BRA `(.L_x_29) ;  /* 0xfffffffc00eca947 */ /* 0x004fea000383ffff */
[----:B------:R-:W-:Y:S05]  /*10460*/  BRA `(.L_x_28) ;  /* 0xffffff7000ec7947 */ /* 0x000fea000383ffff */
.L_x_37:
[----:B-1----:R-:W-:-:S04]  /*10470*/  MOV R5, UR10 ;  /* 0x0000000a00057c02 */ /* 0x002fc80008000f00 */
[----:B------:R1:W2:Y:S03]  /*10480*/  SYNCS.PHASECHK.TRANS64.TRYWAIT P2, [R5+URZ+0x3c000], R4 ;  /* 0x03c00004050075a7 */ /* 0x0002a6000804017f */
[----:B--2---:R-:W-:Y:S05]  /*10490*/  @!P2 NANOSLEEP.SYNCS 0x989680 ;  /* 0x009896800000a95d */ /* 0x004fea0003900000 */
[----:B------:R-:W2:Y:S02]  /*104a0*/  @!P2 SYNCS.PHASECHK.TRANS64 P2, [R5+URZ+0x3c000], R4 ;  /* 0x03c000040500a5a7 */ /* 0x000ea4000804007f */
[----:B--2---:R-:W-:Y:S05]  /*104b0*/  @!P2 BRA `(.L_x_37) ;  /* 0xfffffffc00eca947 */ /* 0x004fea000383ffff */
[----:B------:R-:W-:Y:S05]  /*104c0*/  BRA `(.L_x_112) ;  /* 0xffffff8000ac7947 */ /* 0x000fea000383ffff */
.L_x_41:
[----:B-1----:R-:W-:-:S04]  /*104d0*/  MOV R9, UR10 ;  /* 0x0000000a00097c02 */ /* 0x002fc80008000f00 */
[----:B------:R1:W2:Y:S03]  /*104e0*/  SYNCS.PHASECHK.TRANS64.TRYWAIT P2, [R9+URZ+0x3c000], R68 ;  /* 0x03c00044090075a7 */ /* 0x0002a6000804017f */
[----:B--2---:R-:W-:Y:S05]  /*104f0*/  @!P2 NANOSLEEP.SYNCS 0x989680 ;  /* 0x009896800000a95d */ /* 0x004fea0003900000 */
[----:B------:R-:W2:Y:S02]  /*10500*/  @!P2 SYNCS.PHASECHK.TRANS64 P2, [R9+URZ+0x3c000], R68 ;  /* 0x03c000440900a5a7 */ /* 0x000ea4000804007f */
[----:B--2---:R-:W-:Y:S05]  /*10510*/  @!P2 BRA `(.L_x_41) ;  /* 0xfffffffc00eca947 */ /* 0x004fea000383ffff */
[----:B------:R-:W-:Y:S05]  /*10520*/  BRA `(.L_x_40) ;  /* 0xffffffb000e87947 */ /* 0x000fea000383ffff */
.L_x_57:
[----:B-1----:R-:W-:-:S04]  /*10530*/  MOV R3, UR7 ;  /* 0x0000000700037c02 */ /* 0x002fc80008000f00 */
[----:B------:R1:W2:Y:S03]  /*10540*/  SYNCS.PHASECHK.TRANS64.TRYWAIT P0, [R3+URZ+0x8], R0 ;  /* 0x00000800030075a7 */ /* 0x0002a6000800017f */
[----:B--2---:R-:W-:Y:S05]  /*10550*/  @!P0 NANOSLEEP.SYNCS 0x989680 ;  /* 0x009896800000895d */ /* 0x004fea0003900000 */
[----:B------:R-:W2:Y:S02]  /*10560*/  @!P0 SYNCS.PHASECHK.TRANS64 P0, [R3+URZ+0x8], R0 ;  /* 0x00000800030085a7 */ /* 0x000ea4000800007f */
[----:B--2---:R-:W-:Y:S05]  /*10570*/  @!P0 BRA `(.L_x_57) ;  /* 0xfffffffc00ec8947 */ /* 0x004fea000383ffff */
[----:B------:R-:W-:Y:S05]  /*10580*/  BRA `(.L_x_113) ;  /* 0xffffffc800ac7947 */ /* 0x000fea000383ffff */
.L_x_77:
[----:B--2---:R2:W4:Y:S02]  /*10590*/  SYNCS.PHASECHK.TRANS64.TRYWAIT P0, [R4+URZ+0x3c060], R3 ;  /* 0x03c06003040075a7 */ /* 0x004524000800017f */
[----:B----4-:R-:W-:Y:S05]  /*105a0*/  @!P0 NANOSLEEP.SYNCS 0x989680 ;  /* 0x009896800000895d */ /* 0x010fea0003900000 */
[----:B------:R-:W4:Y:S02]  /*105b0*/  @!P0 SYNCS.PHASECHK.TRANS64 P0, [R4+URZ+0x3c060], R3 ;  /* 0x03c06003040085a7 */ /* 0x000f24000800007f */
[----:B----4-:R-:W-:Y:S05]  /*105c0*/  @!P0 BRA `(.L_x_77) ;  /* 0xfffffffc00f08947 */ /* 0x010fea000383ffff */
[----:B------:R-:W-:Y:S05]  /*105d0*/  BRA `(.L_x_114) ;  /* 0xffffffe000c47947 */ /* 0x000fea000383ffff */
.L_x_82:
[----:B-1----:R1:W2:Y:S02]  /*105e0*/  SYNCS.PHASECHK.TRANS64.TRYWAIT P0, [R5+URZ+0x3c028], R2 ;  /* 0x03c02802050075a7 */ /* 0x0022a4000800017f */
[----:B--2---:R-:W-:Y:S05]  /*105f0*/  @!P0 NANOSLEEP.SYNCS 0x989680 ;  /* 0x009896800000895d */ /* 0x004fea0003900000 */
[----:B------:R-:W2:Y:S02]  /*10600*/  @!P0 SYNCS.PHASECHK.TRANS64 P0, [R5+URZ+0x3c028], R2 ;  /* 0x03c02802050085a7 */ /* 0x000ea4000800007f */
[----:B--2---:R-:W-:Y:S05]  /*10610*/  @!P0 BRA `(.L_x_82) ;  /* 0xfffffffc00f08947 */ /* 0x004fea000383ffff */
[----:B------:R-:W-:Y:S05]  /*10620*/  BRA `(.L_x_115) ;  /* 0xffffffe400b07947 */ /* 0x000fea000383ffff */
.L_x_87:
[----:B-1----:R1:W2:Y:S02]  /*10630*/  SYNCS.PHASECHK.TRANS64.TRYWAIT P0, [R5+URZ+0x3c060], R6 ;  /* 0x03c06006050075a7 */ /* 0x0022a4000800017f */
[----:B--2---:R-:W-:Y:S05]  /*10640*/  @!P0 NANOSLEEP.SYNCS 0x989680 ;  /* 0x009896800000895d */ /* 0x004fea0003900000 */
[----:B------:R-:W2:Y:S02]  /*10650*/  @!P0 SYNCS.PHASECHK.TRANS64 P0, [R5+URZ+0x3c060], R6 ;  /* 0x03c06006050085a7 */ /* 0x000ea4000800007f */
[----:B--2---:R-:W-:Y:S05]  /*10660*/  @!P0 BRA `(.L_x_87) ;  /* 0xfffffffc00f08947 */ /* 0x004fea000383ffff */
[----:B------:R-:W-:Y:S05]  /*10670*/  BRA `(.L_x_116) ;  /* 0xffffffe8009c7947 */ /* 0x000fea000383ffff */
.L_x_92:
[----:B-1----:R1:W2:Y:S02]  /*10680*/  SYNCS.PHASECHK.TRANS64.TRYWAIT P0, [R4+URZ+0x3c028], R7 ;  /* 0x03c02807040075a7 */ /* 0x0022a4000800017f */
[----:B--2---:R-:W-:Y:S05]  /*10690*/  @!P0 NANOSLEEP.SYNCS 0x989680 ;  /* 0x009896800000895d */ /* 0x004fea0003900000 */
[----:B------:R-:W2:Y:S02]  /*106a0*/  @!P0 SYNCS.PHASECHK.TRANS64 P0, [R4+URZ+0x3c028], R7 ;  /* 0x03c02807040085a7 */ /* 0x000ea4000800007f */
[----:B--2---:R-:W-:Y:S05]  /*106b0*/  @!P0 BRA `(.L_x_92) ;  /* 0xfffffffc00f08947 */ /* 0x004fea000383ffff */
[----:B------:R-:W-:Y:S05]  /*106c0*/  BRA `(.L_x_117) ;  /* 0xffffffec00947947 */ /* 0x000fea000383ffff */
.L_x_98:
[----:B-1----:R1:W2:Y:S02]  /*106d0*/  SYNCS.PHASECHK.TRANS64.TRYWAIT P4, [R6+URZ+0x3c028], R5 ;  /* 0x03c02805060075a7 */ /* 0x0022a4000808017f */
[----:B--2---:R-:W-:Y:S05]  /*106e0*/  @!P4 NANOSLEEP.SYNCS 0x989680 ;  /* 0x009896800000c95d */ /* 0x004fea0003900000 */
[----:B------:R-:W2:Y:S02]  /*106f0*/  @!P4 SYNCS.PHASECHK.TRANS64 P4, [R6+URZ+0x3c028], R5 ;  /* 0x03c028050600c5a7 */ /* 0x000ea4000808007f */
[----:B--2---:R-:W-:Y:S05]  /*10700*/  @!P4 BRA `(.L_x_98) ;  /* 0xfffffffc00f0c947 */ /* 0x004fea000383ffff */
[----:B------:R-:W-:Y:S05]  /*10710*/  BRA `(.L_x_118) ;  /* 0xfffffff000bc7947 */ /* 0x000fea000383ffff */
.L_x_103:
[----:B-1----:R1:W2:Y:S02]  /*10720*/  SYNCS.PHASECHK.TRANS64.TRYWAIT P4, [R6+URZ+0x3c028], R7 ;  /* 0x03c02807060075a7 */ /* 0x0022a4000808017f */
[----:B--2---:R-:W-:Y:S05]  /*10730*/  @!P4 NANOSLEEP.SYNCS 0x989680 ;  /* 0x009896800000c95d */ /* 0x004fea0003900000 */
[----:B------:R-:W2:Y:S02]  /*10740*/  @!P4 SYNCS.PHASECHK.TRANS64 P4, [R6+URZ+0x3c028], R7 ;  /* 0x03c028070600c5a7 */ /* 0x000ea4000808007f */
[----:B--2---:R-:W-:Y:S05]  /*10750*/  @!P4 BRA `(.L_x_103) ;  /* 0xfffffffc00f0c947 */ /* 0x004fea000383ffff */
[----:B------:R-:W-:Y:S05]  /*10760*/  BRA `(.L_x_119) ;  /* 0xfffffff400b47947 */ /* 0x000fea000383ffff */
        .weak           $__internal_0_$__cuda_sm20_rcp_rn_f32_slowpath
        .type           $__internal_0_$__cuda_sm20_rcp_rn_f32_slowpath,@function
        .size           $__internal_0_$__cuda_sm20_rcp_rn_f32_slowpath,(.L_x_125 - $__internal_0_$__cuda_sm20_rcp_rn_f32_slowpath)
$__internal_0_$__cuda_sm20_rcp_rn_f32_slowpath:
[----:B------:R-:W-:Y:S01]  /*10770*/  SHF.L.U32 R0, R2, 0x1, RZ ;  /* 0x0000000102007819 */ /* 0x000fe200000006ff */
[----:B------:R-:W-:Y:S03]  /*10780*/  BSSY B2, `(.L_x_120) ;  /* 0x0000030000027945 */ /* 0x000fe60003800000 */
[----:B------:R-:W-:-:S04]  /*10790*/  SHF.R.U32.HI R13, RZ, 0x18, R0 ;  /* 0x00000018ff0d7819 */ /* 0x000fc80000011600 */
[----:B------:R-:W-:-:S13]  /*107a0*/  ISETP.NE.U32.AND P0, PT, R13, RZ, PT ;  /* 0x000000ff0d00720c */ /* 0x000fda0003f05070 */
[----:B------:R-:W-:Y:S05]  /*107b0*/  @P0 BRA `(.L_x_121) ;  /* 0x0000000000280947 */ /* 0x000fea0003800000 */
[----:B------:R-:W-:-:S04]  /*107c0*/  SHF.L.U32 R0, R2, 0x1, RZ ;  /* 0x0000000102007819 */ /* 0x000fc800000006ff */
[----:B------:R-:W-:-:S13]  /*107d0*/  ISETP.NE.AND P0, PT, R0, RZ, PT ;  /* 0x000000ff0000720c */ /* 0x000fda0003f05270 */
[----:B------:R-:W-:Y:S01]  /*107e0*/  @P0 FFMA R7, R2, 1.84467440737095516160e+19, RZ ;  /* 0x5f80000002070823 */ /* 0x000fe200000000ff */
[----:B------:R-:W-:Y:S08]  /*107f0*/  @!P0 MUFU.RCP R3, R2 ;  /* 0x0000000200038308 */ /* 0x000ff00000001000 */
[----:B------:R-:W1:Y:S02]  /*10800*/  @P0 MUFU.RCP R0, R7 ;  /* 0x0000000700000308 */ /* 0x000e640000001000 */
[----:B-1----:R-:W-:-:S04]  /*10810*/  @P0 FFMA R12, R7, R0, -1 ;  /* 0xbf800000070c0423 */ /* 0x002fc80000000000 */
[----:B------:R-:W-:-:S04]  /*10820*/  @P0 FADD.FTZ R13, -R12, -RZ ;  /* 0x800000ff0c0d0221 */ /* 0x000fc80000010100 */
[----:B------:R-:W-:-:S04]  /*10830*/  @P0 FFMA R0, R0, R13, R0 ;  /* 0x0000000d00000223 */ /* 0x000fc80000000000 */
[----:B------:R-:W-:Y:S01]  /*10840*/  @P0 FFMA R3, R0, 1.84467440737095516160e+19, RZ ;  /* 0x5f80000000030823 */ /* 0x000fe200000000ff */
[----:B------:R-:W-:Y:S06]  /*10850*/  BRA `(.L_x_122) ;  /* 0x0000000000887947 */ /* 0x000fec0003800000 */
.L_x_121:
[----:B------:R-:W-:-:S04]  /*10860*/  IADD3 R19, R13, -0xfd, RZ ;  /* 0xffffff030d137810 */ /* 0x000fc80007ffe0ff */
[----:B------:R-:W-:-:S13]  /*10870*/  ISETP.GT.U32.AND P0, PT, R19, 0x1, PT ;  /* 0x000000011300780c */ /* 0x000fda0003f04070 */
[----:B------:R-:W-:Y:S05]  /*10880*/  @P0 BRA `(.L_x_123) ;  /* 0x0000000000780947 */ /* 0x000fea0003800000 */
[----:B------:R-:W-:Y:S02]  /*10890*/  LOP3.LUT R0, R2, 0x7fffff, RZ, 0xc0, !PT ;  /* 0x007fffff02007812 */ /* 0x000fe400078ec0ff */
[----:B------:R-:W-:Y:S02]  /*108a0*/  MOV R14, 0x3 ;  /* 0x00000003000e7802 */ /* 0x000fe40000000f00 */
[----:B------:R-:W-:Y:S02]  /*108b0*/  LOP3.LUT R0, R0, 0x3f800000, RZ, 0xfc, !PT ;  /* 0x3f80000000007812 */ /* 0x000fe400078efcff */
[----:B------:R-:W-:Y:S02]  /*108c0*/  SHF.L.U32 R14, R14, R19, RZ ;  /* 0x000000130e0e7219 */ /* 0x000fe400000006ff */
[----:B------:R-:W1:Y:S02]  /*108d0*/  MUFU.RCP R3, R0 ;  /* 0x0000000000037308 */ /* 0x000e640000001000 */
[----:B-1----:R-:W-:-:S04]  /*108e0*/  FFMA R7, R0, R3, -1 ;  /* 0xbf80000000077423 */ /* 0x002fc80000000003 */
[----:B------:R-:W-:-:S04]  /*108f0*/  FADD.FTZ R12, -R7, -RZ ;  /* 0x800000ff070c7221 */ /* 0x000fc80000010100 */
[CCC-:B------:R-:W-:Y:S01]  /*10900*/  FFMA.RM R7, R3.reuse, R12.reuse, R3.reuse ;  /* 0x0000000c03077223 */ /* 0x1c0fe20000004003 */
[----:B------:R-:W-:-:S04]  /*10910*/  FFMA.RP R12, R3, R12, R3 ;  /* 0x0000000c030c7223 */ /* 0x000fc80000008003 */
[C---:B------:R-:W-:Y:S02]  /*10920*/  LOP3.LUT R3, R7.reuse, 0x7fffff, RZ, 0xc0, !PT ;  /* 0x007fffff07037812 */ /* 0x040fe400078ec0ff */
[----:B------:R-:W-:Y:S02]  /*10930*/  FSETP.NEU.FTZ.AND P0, PT, R7, R12, PT ;  /* 0x0000000c0700720b */ /* 0x000fe40003f1d000 */
[----:B------:R-:W-:Y:S02]  /*10940*/  LOP3.LUT R3, R3, 0x800000, RZ, 0xfc, !PT ;  /* 0x0080000003037812 */ /* 0x000fe400078efcff */
[----:B------:R-:W-:Y:S02]  /*10950*/  SEL R7, RZ, 0xffffffff, !P0 ;  /* 0xffffffffff077807 */ /* 0x000fe40004000000 */
[----:B------:R-:W-:Y:S02]  /*10960*/  LOP3.LUT R14, R14, R3, RZ, 0xc0, !PT ;  /* 0x000000030e0e7212 */ /* 0x000fe400078ec0ff */
[----:B------:R-:W-:-:S02]  /*10970*/  IADD3 R0, -R7, RZ, RZ ;  /* 0x000000ff07007210 */ /* 0x000fc40007ffe1ff */
[-C--:B------:R-:W-:Y:S02]  /*10980*/  SHF.R.U32.HI R14, RZ, R19.reuse, R14 ;  /* 0x00000013ff0e7219 */ /* 0x080fe4000001160e */
[----:B------:R-:W-:Y:S02]  /*10990*/  LOP3.LUT P1, RZ, R0, R19, R3, 0xf8, !PT ;  /* 0x0000001300ff7212 */ /* 0x000fe4000782f803 */
[C---:B------:R-:W-:Y:S02]  /*109a0*/  LOP3.LUT P0, RZ, R14.reuse, 0x1, RZ, 0xc0, !PT ;  /* 0x000000010eff7812 */ /* 0x040fe4000780c0ff */
[----:B------:R-:W-:-:S04]  /*109b0*/  LOP3.LUT P2, RZ, R14, 0x2, RZ, 0xc0, !PT ;  /* 0x000000020eff7812 */ /* 0x000fc8000784c0ff */
[----:B------:R-:W-:Y:S02]  /*109c0*/  PLOP3.LUT P0, PT, P0, P1, P2, 0xe0, 0x0 ;  /* 0x000000000000781c */ /* 0x000fe40000703c20 */
[----:B------:R-:W-:Y:S02]  /*109d0*/  LOP3.LUT P1, RZ, R2, 0x7fffff, RZ, 0xc0, !PT ;  /* 0x007fffff02ff7812 */ /* 0x000fe4000782c0ff */
[----:B------:R-:W-:-:S04]  /*109e0*/  SEL R0, RZ, 0x1, !P0 ;  /* 0x00000001ff007807 */ /* 0x000fc80004000000 */
[----:B------:R-:W-:-:S04]  /*109f0*/  IADD3 R0, -R0, RZ, RZ ;  /* 0x000000ff00007210 */ /* 0x000fc80007ffe1ff */
[----:B------:R-:W-:Y:S02]  /*10a00*/  ISETP.GE.AND P0, PT, R0, RZ, PT ;  /* 0x000000ff0000720c */ /* 0x000fe40003f06270 */
[----:B------:R-:W-:-:S04]  /*10a10*/  IADD3 R0, R13, -0xfc, RZ ;  /* 0xffffff040d007810 */ /* 0x000fc80007ffe0ff */
[----:B------:R-:W-:-:S07]  /*10a20*/  SHF.R.U32.HI R3, RZ, R0, R3 ;  /* 0x00000000ff037219 */ /* 0x000fce0000011603 */
[----:B------:R-:W-:-:S04]  /*10a30*/  @!P0 IADD3 R3, R3, 0x1, RZ ;  /* 0x0000000103038810 */ /* 0x000fc80007ffe0ff */
[----:B------:R-:W-:-:S04]  /*10a40*/  @!P1 SHF.L.U32 R3, R3, 0x1, RZ ;  /* 0x0000000103039819 */ /* 0x000fc800000006ff */
[----:B------:R-:W-:Y:S01]  /*10a50*/  LOP3.LUT R3, R3, 0x80000000, R2, 0xf8, !PT ;  /* 0x8000000003037812 */ /* 0x000fe200078ef802 */
[----:B------:R-:W-:Y:S06]  /*10a60*/  BRA `(.L_x_122) ;  /* 0x0000000000047947 */ /* 0x000fec0003800000 */
.L_x_123:
[----:B------:R1:W2:Y:S02]  /*10a70*/  MUFU.RCP R3, R2 ;  /* 0x0000000200037308 */ /* 0x0002a40000001000 */
.L_x_122:
[----:B------:R-:W-:Y:S05]  /*10a80*/  BSYNC B2 ;  /* 0x0000000000027941 */ /* 0x000fea0003800000 */
.L_x_120:
[----:B--2---:R-:W-:Y:S02]  /*10a90*/  MOV R0, R3 ;  /* 0x0000000300007202 */ /* 0x004fe40000000f00 */
[----:B-1----:R-:W-:Y:S02]  /*10aa0*/  MOV R2, R15 ;  /* 0x0000000f00027202 */ /* 0x002fe40000000f00 */
[----:B------:R-:W-:-:S04]  /*10ab0*/  MOV R3, 0x0 ;  /* 0x0000000000037802 */ /* 0x000fc80000000f00 */
[----:B------:R-:W-:Y:S05]  /*10ac0*/  RET.REL.NODEC R2 `(_ZN7cutlass13device_kernelINS_4fmha6kernel28FmhaKernelTmaWarpSpecializedINS1_10collective30FmhaMainloopTmaWarpSpecializedINS_10bfloat16_tEffN4cute5tupleIJNS7_1CILi128EEESA_NS9_ILi160EEEEEENS8_IJiNS9_ILi1EEENS8_IJiiEEEEEESF_SF_NS4_14ResidualFusionEJEEENS4_15FmhaFwdEpilogueIS6_fNS8_IJNS9_ILi64EEESB_SA_EEEEENS2_23IndividualTileSchedulerEJEEEEEvNT_6ParamsE) ;  /* 0xfffffef4024c7950 */ /* 0x000fea0003c3ffff */
.L_x_124:
[----:B------:R-:W-:-:S00]  /*10ad0*/  BRA `(.L_x_124) ;  /* 0xfffffffc00fc7947 */ /* 0x000fc0000383ffff */
[----:B------:R-:W-:-:S00]  /*10ae0*/  NOP ;  /* 0x0000000000007918 */ /* 0x000fc00000000000 */
        /* <DEDUP_REMOVED lines=9> */
.L_x_125:


//--------------------- .nv.global.init           --------------------------
	.section	.nv.global.init,"aw",@progbits
.nv.global.init:
	.type		$str$24,@object
	.size		$str$24,($str$25 - $str$24)
$str$24:
        /*0000*/ 	.byte	0x28, 0x61, 0x64, 0x64, 0x72, 0x65, 0x73, 0x73, 0x20, 0x26, 0x20, 0x6d, 0x61, 0x73, 0x6b, 0x29
        /*0010*/ 	.byte	0x20, 0x3d, 0x3d, 0x20, 0x30, 0x00
	.type		$str$25,@object
	.size		$str$25,(__unnamed_1 - $str$25)
$str$25:
        /*0016*/ 	.byte	0x2f, 0x74, 0x6d, 0x70, 0x2f, 0x63, 0x75, 0x74, 0x6c, 0x61, 0x73, 0x73, 0x5f, 0x73, 0x77, 0x65
        /*0026*/ 	.byte	0x65, 0x70, 0x5f, 0x73, 0x72, 0x63, 0x2f, 0x69, 0x6e, 0x63, 0x6c, 0x75, 0x64, 0x65, 0x2f, 0x63
        /*0036*/ 	.byte	0x75, 0x74, 0x65, 0x2f, 0x70, 0x6f, 0x69, 0x6e, 0x74, 0x65, 0x72, 0x5f, 0x66, 0x6c, 0x61, 0x67
        /*0046*/ 	.byte	0x67, 0x65, 0x64, 0x2e, 0x68, 0x70, 0x70, 0x00
	.type		__unnamed_1,@object
	.size		__unnamed_1,(__unnamed_2 - __unnamed_1)
__unnamed_1:
        /*004e*/ 	.byte	0x61, 0x75, 0x74, 0x6f, 0x20, 0x63, 0x75, 0x74, 0x65, 0x3a, 0x3a, 0x61, 0x73, 0x5f, 0x70, 0x6f
        /* <DEDUP_REMOVED lines=27> */
        /*020e*/ 	.byte	0x32, 0x30, 0x34, 0x38, 0x3e, 0x3e, 0x3e, 0x3e, 0x3e, 0x5d, 0x00
	.type		__unnamed_2,@object
	.size		__unnamed_2,(.L_1 - __unnamed_2)
__unnamed_2:
        /* <DEDUP_REMOVED lines=29> */
.L_1:


//--------------------- .nv.shared._ZN7cutlass13device_kernelINS_4fmha6kernel28FmhaKernelTmaWarpSpecializedINS1_10collective30FmhaMainloopTmaWarpSpecializedINS_10bfloat16_tEffN4cute5tupleIJNS7_1CILi128EEESA_NS9_ILi160EEEEEENS8_IJiNS9_ILi1EEENS8_IJiiEEEEEESF_SF_NS4_14ResidualFusionEJEEENS4_15FmhaFwdEpilogueIS6_fNS8_IJNS9_ILi64EEESB_SA_EEEEENS2_23IndividualTileSchedulerEJEEEEEvNT_6ParamsE --------------------------
	.section	.nv.shared._ZN7cutlass13device_kernelINS_4fmha6kernel28FmhaKernelTmaWarpSpecializedINS1_10collective30FmhaMainloopTmaWarpSpecializedINS_10bfloat16_tEffN4cute5tupleIJNS7_1CILi128EEESA_NS9_ILi160EEEEEENS8_IJiNS9_ILi1EEENS8_IJiiEEEEEESF_SF_NS4_14ResidualFusionEJEEENS4_15FmhaFwdEpilogueIS6_fNS8_IJNS9_ILi64EEESB_SA_EEEEENS2_23IndividualTileSchedulerEJEEEEEvNT_6ParamsE,"aw",@nobits
	.sectionflags	@""
	.align	16
	.zero		1024


//--------------------- .nv.shared.reserved.0     --------------------------
	.section	.nv.shared.reserved.0,"aw",@nobits
	.weak		__nv_reservedSMEM_offset_0_alias
	.size		__nv_reservedSMEM_offset_0_alias, 0, 0
	.other		__nv_reservedSMEM_offset_0_alias,@"STO_CUDA_RESERVED_SHARED STV_DEFAULT"
__nv_reservedSMEM_offset_0_alias:
	.zero		0


//--------------------- .nv.global                --------------------------
	.section	.nv.global,"aw",@nobits
.nv.global:
	.type		_ZN39_INTERNAL_092a2c69_4_k_cu_6e1740be_31254cute1_E,@object
	.size		_ZN39_INTERNAL_092a2c69_4_k_cu_6e1740be_31254cute1_E,(_ZN39_INTERNAL_092a2c69_4_k_cu_6e1740be_31254cuda3std3__45__cpo6cbeginE - _ZN39_INTERNAL_092a2c69_4_k_cu_6e1740be_31254cute1_E)
_ZN39_INTERNAL_092a2c69_4_k_cu_6e1740be_31254cute1_E:
	.zero		1
	.type		_ZN39_INTERNAL_092a2c69_4_k_cu_6e1740be_31254cuda3std3__45__cpo6cbeginE,@object
	.size		_ZN39_INTERNAL_092a2c69_4_k_cu_6e1740be_31254cuda3std3__45__cpo6cbeginE,(_ZN39_INTERNAL_092a2c69_4_k_cu_6e1740be_31254cuda3std3__48in_placeE - _ZN39_INTERNAL_092a2c69_4_k_cu_6e1740be_31254cuda3std3__45__cpo6cbeginE)
_ZN39_INTERNAL_092a2c69_4_k_cu_6e1740be_31254cuda3std3__45__cpo6cbeginE:
	.zero		1
	.type		_ZN39_INTERNAL_092a2c69_4_k_cu_6e1740be_31254cuda3std3__48in_placeE,@object
	.size		_ZN39_INTERNAL_092a2c69_4_k_cu_6e1740be_31254cuda3std3__48in_placeE,(_ZN39_INTERNAL_092a2c69_4_k_cu_6e1740be_31254cuda3std6ranges3__45__cpo9iter_moveE - _ZN39_INTERNAL_092a2c69_4_k_cu_6e1740be_31254cuda3std3__48in_placeE)
_ZN39_INTERNAL_092a2c69_4_k_cu_6e1740be_31254cuda3std3__48in_placeE:
	.zero		1
	.type		_ZN39_INTERNAL_092a2c69_4_k_cu_6e1740be_31254cuda3std6ranges3__45__cpo9iter_moveE,@object
	.size		_ZN39_INTERNAL_092a2c69_4_k_cu_6e1740be_31254cuda3std6ranges3__45__cpo9iter_moveE,(_ZN39_INTERNAL_092a2c69_4_k_cu_6e1740be_31254cuda3std3__45__cpo5beginE - _ZN39_INTERNAL_092a2c69_4_k_cu_6e1740be_31254cuda3std6ranges3__45__cpo9iter_moveE)
_ZN39_INTERNAL_092a2c69_4_k_cu_6e1740be_31254cuda3std6ranges3__45__cpo9iter_moveE:
	.zero		1
	.type		_ZN39_INTERNAL_092a2c69_4_k_cu_6e1740be_31254cuda3std3__45__cpo5beginE,@object
	.size		_ZN39_INTERNAL_092a2c69_4_k_cu_6e1740be_31254cuda3std3__45__cpo5beginE,(_ZN39_INTERNAL_092a2c69_4_k_cu_6e1740be_31254cuda3std3__441_GLOBAL__N__092a2c69_4_k_cu_6e1740be_31256ignoreE - _ZN39_INTERNAL_092a2c69_4_k_cu_6e1740be_31254cuda3std3__45__cpo5beginE)
_ZN39_INTERNAL_092a2c69_4_k_cu_6e1740be_31254cuda3std3__45__cpo5beginE:
	.zero		1
	.type		_ZN39_INTERNAL_092a2c69_4_k_cu_6e1740be_31254cuda3std3__441_GLOBAL__N__092a2c69_4_k_cu_6e1740be_31256ignoreE,@object
	.size		_ZN39_INTERNAL_092a2c69_4_k_cu_6e1740be_31254cuda3std3__441_GLOBAL__N__092a2c69_4_k_cu_6e1740be_31256ignoreE,(_ZN39_INTERNAL_092a2c69_4_k_cu_6e1740be_31254cute7productE - _ZN39_INTERNAL_092a2c69_4_k_cu_6e1740be_31254cuda3std3__441_GLOBAL__N__092a2c69_4_k_cu_6e1740be_31256ignoreE)
_ZN39_INTERNAL_092a2c69_4_k_cu_6e1740be_31254cuda3std3__441_GLOBAL__N__092a2c69_4_k_cu_6e1740be_31256ignoreE:
	.zero		1
	.type		_ZN39_INTERNAL_092a2c69_4_k_cu_6e1740be_31254cute7productE,@object
	.size		_ZN39_INTERNAL_092a2c69_4_k_cu_6e1740be_31254cute7productE,(_ZN39_INTERNAL_092a2c69_4_k_cu_6e1740be_31254cuda3std3__45__cpo3endE - _ZN39_INTERNAL_092a2c69_4_k_cu_6e1740be_31254cute7productE)
_ZN39_INTERNAL_092a2c69_4_k_cu_6e1740be_31254cute7productE:
	.zero		1
	.type		_ZN39_INTERNAL_092a2c69_4_k_cu_6e1740be_31254cuda3std3__45__cpo3endE,@object
	.size		_ZN39_INTERNAL_092a2c69_4_k_cu_6e1740be_31254cuda3std3__45__cpo3endE,(_ZN39_INTERNAL_092a2c69_4_k_cu_6e1740be_31254cuda3std3__419piecewise_constructE - _ZN39_INTERNAL_092a2c69_4_k_cu_6e1740be_31254cuda3std3__45__cpo3endE)
_ZN39_INTERNAL_092a2c69_4_k_cu_6e1740be_31254cuda3std3__45__cpo3endE:
	.zero		1
	.type		_ZN39_INTERNAL_092a2c69_4_k_cu_6e1740be_31254cuda3std3__419piecewise_constructE,@object
	.size		_ZN39_INTERNAL_092a2c69_4_k_cu_6e1740be_31254cuda3std3__419piecewise_constructE,(_ZN39_INTERNAL_092a2c69_4_k_cu_6e1740be_31254cuda3std3__45__cpo4cendE - _ZN39_INTERNAL_092a2c69_4_k_cu_6e1740be_31254cuda3std3__419piecewise_constructE)
_ZN39_INTERNAL_092a2c69_4_k_cu_6e1740be_31254cuda3std3__419piecewise_constructE:
	.zero		1
	.type		_ZN39_INTERNAL_092a2c69_4_k_cu_6e1740be_31254cuda3std3__45__cpo4cendE,@object
	.size		_ZN39_INTERNAL_092a2c69_4_k_cu_6e1740be_31254cuda3std3__45__cpo4cendE,(_ZN39_INTERNAL_092a2c69_4_k_cu_6e1740be_31254cuda3std6ranges3__45__cpo4swapE - _ZN39_INTERNAL_092a2c69_4_k_cu_6e1740be_31254cuda3std3__45__cpo4cendE)
_ZN39_INTERNAL_092a2c69_4_k_cu_6e1740be_31254cuda3std3__45__cpo4cendE:
	.zero		1
	.type		_ZN39_INTERNAL_092a2c69_4_k_cu_6e1740be_31254cuda3std6ranges3__45__cpo4swapE,@object
	.size		_ZN39_INTERNAL_092a2c69_4_k_cu_6e1740be_31254cuda3std6ranges3__45__cpo4swapE,(.L_9 - _ZN39_INTERNAL_092a2c69_4_k_cu_6e1740be_31254cuda3std6ranges3__45__cpo4swapE)
_ZN39_INTERNAL_092a2c69_4_k_cu_6e1740be_31254cuda3std6ranges3__45__cpo4swapE:
	.zero		1
.L_9:


//--------------------- .nv.constant0._ZN7cutlass13device_kernelINS_4fmha6kernel28FmhaKernelTmaWarpSpecializedINS1_10collective30FmhaMainloopTmaWarpSpecializedINS_10bfloat16_tEffN4cute5tupleIJNS7_1CILi128EEESA_NS9_ILi160EEEEEENS8_IJiNS9_ILi1EEENS8_IJiiEEEEEESF_SF_NS4_14ResidualFusionEJEEENS4_15FmhaFwdEpilogueIS6_fNS8_IJNS9_ILi64EEESB_SA_EEEEENS2_23IndividualTileSchedulerEJEEEEEvNT_6ParamsE --------------------------
	.section	.nv.constant0._ZN7cutlass13device_kernelINS_4fmha6kernel28FmhaKernelTmaWarpSpecializedINS1_10collective30FmhaMainloopTmaWarpSpecializedINS_10bfloat16_tEffN4cute5tupleIJNS7_1CILi128EEESA_NS9_ILi160EEEEEENS8_IJiNS9_ILi1EEENS8_IJiiEEEEEESF_SF_NS4_14ResidualFusionEJEEENS4_15FmhaFwdEpilogueIS6_fNS8_IJNS9_ILi64EEESB_SA_EEEEENS2_23IndividualTileSchedulerEJEEEEEvNT_6ParamsE,"a",@progbits
	.sectionflags	@""
	.align	4
.nv.constant0._ZN7cutlass13device_kernelINS_4fmha6kernel28FmhaKernelTmaWarpSpecializedINS1_10collective30FmhaMainloopTmaWarpSpecializedINS_10bfloat16_tEffN4cute5tupleIJNS7_1CILi128EEESA_NS9_ILi160EEEEEENS8_IJiNS9_ILi1EEENS8_IJiiEEEEEESF_SF_NS4_14ResidualFusionEJEEENS4_15FmhaFwdEpilogueIS6_fNS8_IJNS9_ILi64EEESB_SA_EEEEENS2_23IndividualTileSchedulerEJEEEEEvNT_6ParamsE:
	.zero		2688


//--------------------- SYMBOLS --------------------------

	.type		.nv.reservedSmem.offset0,@object
	.size		.nv.reservedSmem.offset0,0x4
	.type		__assertfail,@function
